// auto-generated by cutlass_sweep.sparse_gemm — config: {"arch": "sm_90", "cluster_m": 1, "cluster_n": 1, "dtype": "bf16", "tile_k": 64, "tile_m": 64, "tile_n": 128}
#include "cutlass/cutlass.h"
#include "cutlass/gemm/collective/collective_builder.hpp"
#include "cutlass/gemm/device/gemm_universal_adapter.h"
#include "cutlass/gemm/kernel/gemm_universal.hpp"
#include "cutlass/epilogue/collective/collective_builder.hpp"

using Elem = cutlass::bfloat16_t;
using Acc  = float;
using TileShape    = cute::Shape<cute::_64, cute::_128, cute::_64>;
using ClusterShape = cute::Shape<cute::_1, cute::_1, cute::_1>;

using CollectiveEpilogue = typename cutlass::epilogue::collective::CollectiveBuilder<
    cutlass::arch::Sm90, cutlass::arch::OpClassSparseTensorOp,
    TileShape, ClusterShape,
    cutlass::epilogue::collective::EpilogueTileAuto,
    Acc, Acc,
    Acc, cutlass::layout::ColumnMajor, 128 / cutlass::sizeof_bits<Acc>::value,
    Acc, cutlass::layout::ColumnMajor, 128 / cutlass::sizeof_bits<Acc>::value,
    cutlass::epilogue::collective::EpilogueScheduleAuto
  >::CollectiveOp;

using CollectiveMainloop = typename cutlass::gemm::collective::CollectiveBuilder<
    cutlass::arch::Sm90, cutlass::arch::OpClassSparseTensorOp,
    Elem, cutlass::layout::RowMajor, 128 / cutlass::sizeof_bits<Elem>::value,
    Elem, cutlass::layout::ColumnMajor, 128 / cutlass::sizeof_bits<Elem>::value,
    Acc,
    TileShape, ClusterShape,
    cutlass::gemm::collective::StageCountAutoCarveout<static_cast<int>(sizeof(typename CollectiveEpilogue::SharedStorage))>,
    cutlass::gemm::collective::KernelScheduleAuto
  >::CollectiveOp;

using GemmKernel = cutlass::gemm::kernel::GemmUniversal<
    cute::Shape<int,int,int,int>,
    CollectiveMainloop,
    CollectiveEpilogue
>;
using Gemm = cutlass::gemm::device::GemmUniversalAdapter<GemmKernel>;

auto* _anchor = &cutlass::device_kernel<GemmKernel>;


// ===== COMPILED SASS (sm_90a) =====

	.target	sm_90a

	.elftype	@"ET_EXEC"


//--------------------- .note.nv.tkinfo           --------------------------
	.section	.note.nv.tkinfo,"",@"SHT_NOTE"
	.sectionflags	@"SHF_NOTE_NV_TKINFO"
	.tkinfo
        /*0018*/ 	.word	0x00000002
        /*0030*/ 	.string	""
        /*0030*/ 	.string	"ptxas"
        /*0030*/ 	.string	"Cuda compilation tools, release 13.0, V13.0.88"
        /*0030*/ 	.string	"Build cuda_13.0.r13.0/compiler.36424714_0"
        /*0030*/ 	.string	"-arch sm_90a -m 64 "



//--------------------- .note.nv.cuinfo           --------------------------
	.section	.note.nv.cuinfo,"",@"SHT_NOTE"
	.sectionflags	@"SHF_NOTE_NV_CUINFO"
        /*0018*/ 	.short	0x0002
        /*001a*/ 	.short	0x005a
        /*001c*/ 	.short	0x0082
	.zero		2


//--------------------- .nv.info                  --------------------------
	.section	.nv.info,"",@"SHT_CUDA_INFO"
	.align	4


	//----- nvinfo : EIATTR_REGCOUNT
	.align		4
        /*0000*/ 	.byte	0x04, 0x2f
        /*0002*/ 	.short	(.L_12 - .L_11)
	.align		4
.L_11:
        /*0004*/ 	.word	index@(_ZN7cutlass13device_kernelINS_4gemm6kernel13GemmUniversalIN4cute5tupleIJiiiiEEENS1_10collective13CollectiveMmaINS1_40MainloopSm90TmaGmmaWarpSpecializedSparseILi11ENS5_IJNS4_1CILi1EEESB_SB_EEENS1_32KernelTmaWarpSpecializedPingpongEEENS5_IJNSA_ILi64EEENSA_ILi128EEESF_EEENS_10bfloat16_tENS5_IJNS4_6LayoutINS5_IJiNS5_IJNSA_ILi2EEEiEEEiEEENS5_IJlNS5_IJSB_SK_EEElEEEEENSJ_INS5_IJNS5_IJNS5_IJNSA_ILi8EEESK_NSA_ILi4EEEEEEiEEENS5_IJNS5_IJNSA_ILi16EEESK_SK_EEEiEEEiEEENS5_IJNS5_IJNS5_IJSF_SU_NSA_ILi1024EEEEEENSA_ILi4096EEEEEENS5_IJNS5_IJSB_NSA_ILi512EEENSA_ILi32EEEEEElEEElEEEEEEEESI_NS5_IJlSB_lEEENS4_8TiledMMAINS4_8MMA_AtomIJNS4_4SM904GMMA6SPARSE29GMMA_64x128x32_F32BF16BF16_SSILNS1D_5MajorE0ELS1G_0ELNS1D_7ScaleInE1ELS1H_1ELNS1D_9SparseSelE0EEEEEENSJ_ISC_NS5_IJNSA_ILi0EEES1L_S1L_EEEEENS5_IJNS4_10UnderscoreES1O_S1O_EEEEENS4_13SM90_TMA_LOADENS4_14ComposedLayoutINS4_7SwizzleILi2ELi4ELi3EEENS4_25smem_sparse_ptr_flag_bitsILi2ELi16EEENSJ_INS5_IJNS5_IJSB_SQ_EEENS5_IJSK_S13_EEEEEENS5_IJNS5_IJS1L_SF_EEESN_EEEEEEEvNS4_8identityES1R_NS1S_INS1T_ILi3ELi4ELi3EEENS4_18smem_ptr_flag_bitsILi16EEENSJ_INS5_IJSQ_SF_EEENS5_IJSF_SB_EEEEEEEvS24_EENS_8epilogue10collective6detail29Sm90TmaWarpSpecializedAdapterINS2E_15DefaultEpilogueIfNS5_IJSB_llEEES2I_NS2D_6thread17LinearCombinationIfLi1EffLNS2J_9ScaleType4KindE0ELNS_15FloatRoundStyleE2EfEENS1_15EpilogueDefaultEEEEEvvEEEEvNT_6ParamsE)
        /*0008*/ 	.word	0x000000a8


	//----- nvinfo : EIATTR_FRAME_SIZE
	.align		4
.L_12:
        /*000c*/ 	.byte	0x04, 0x11
        /*000e*/ 	.short	(.L_14 - .L_13)
	.align		4
.L_13:
        /*0010*/ 	.word	index@(_ZN7cutlass13device_kernelINS_4gemm6kernel13GemmUniversalIN4cute5tupleIJiiiiEEENS1_10collective13CollectiveMmaINS1_40MainloopSm90TmaGmmaWarpSpecializedSparseILi11ENS5_IJNS4_1CILi1EEESB_SB_EEENS1_32KernelTmaWarpSpecializedPingpongEEENS5_IJNSA_ILi64EEENSA_ILi128EEESF_EEENS_10bfloat16_tENS5_IJNS4_6LayoutINS5_IJiNS5_IJNSA_ILi2EEEiEEEiEEENS5_IJlNS5_IJSB_SK_EEElEEEEENSJ_INS5_IJNS5_IJNS5_IJNSA_ILi8EEESK_NSA_ILi4EEEEEEiEEENS5_IJNS5_IJNSA_ILi16EEESK_SK_EEEiEEEiEEENS5_IJNS5_IJNS5_IJSF_SU_NSA_ILi1024EEEEEENSA_ILi4096EEEEEENS5_IJNS5_IJSB_NSA_ILi512EEENSA_ILi32EEEEEElEEElEEEEEEEESI_NS5_IJlSB_lEEENS4_8TiledMMAINS4_8MMA_AtomIJNS4_4SM904GMMA6SPARSE29GMMA_64x128x32_F32BF16BF16_SSILNS1D_5MajorE0ELS1G_0ELNS1D_7ScaleInE1ELS1H_1ELNS1D_9SparseSelE0EEEEEENSJ_ISC_NS5_IJNSA_ILi0EEES1L_S1L_EEEEENS5_IJNS4_10UnderscoreES1O_S1O_EEEEENS4_13SM90_TMA_LOADENS4_14ComposedLayoutINS4_7SwizzleILi2ELi4ELi3EEENS4_25smem_sparse_ptr_flag_bitsILi2ELi16EEENSJ_INS5_IJNS5_IJSB_SQ_EEENS5_IJSK_S13_EEEEEENS5_IJNS5_IJS1L_SF_EEESN_EEEEEEEvNS4_8identityES1R_NS1S_INS1T_ILi3ELi4ELi3EEENS4_18smem_ptr_flag_bitsILi16EEENSJ_INS5_IJSQ_SF_EEENS5_IJSF_SB_EEEEEEEvS24_EENS_8epilogue10collective6detail29Sm90TmaWarpSpecializedAdapterINS2E_15DefaultEpilogueIfNS5_IJSB_llEEES2I_NS2D_6thread17LinearCombinationIfLi1EffLNS2J_9ScaleType4KindE0ELNS_15FloatRoundStyleE2EfEENS1_15EpilogueDefaultEEEEEvvEEEEvNT_6ParamsE)
        /*0014*/ 	.word	0x00000000


	//----- nvinfo : EIATTR_MIN_STACK_SIZE
	.align		4
.L_14:
        /*0018*/ 	.byte	0x04, 0x12
        /*001a*/ 	.short	(.L_16 - .L_15)
	.align		4
.L_15:
        /*001c*/ 	.word	index@(_ZN7cutlass13device_kernelINS_4gemm6kernel13GemmUniversalIN4cute5tupleIJiiiiEEENS1_10collective13CollectiveMmaINS1_40MainloopSm90TmaGmmaWarpSpecializedSparseILi11ENS5_IJNS4_1CILi1EEESB_SB_EEENS1_32KernelTmaWarpSpecializedPingpongEEENS5_IJNSA_ILi64EEENSA_ILi128EEESF_EEENS_10bfloat16_tENS5_IJNS4_6LayoutINS5_IJiNS5_IJNSA_ILi2EEEiEEEiEEENS5_IJlNS5_IJSB_SK_EEElEEEEENSJ_INS5_IJNS5_IJNS5_IJNSA_ILi8EEESK_NSA_ILi4EEEEEEiEEENS5_IJNS5_IJNSA_ILi16EEESK_SK_EEEiEEEiEEENS5_IJNS5_IJNS5_IJSF_SU_NSA_ILi1024EEEEEENSA_ILi4096EEEEEENS5_IJNS5_IJSB_NSA_ILi512EEENSA_ILi32EEEEEElEEElEEEEEEEESI_NS5_IJlSB_lEEENS4_8TiledMMAINS4_8MMA_AtomIJNS4_4SM904GMMA6SPARSE29GMMA_64x128x32_F32BF16BF16_SSILNS1D_5MajorE0ELS1G_0ELNS1D_7ScaleInE1ELS1H_1ELNS1D_9SparseSelE0EEEEEENSJ_ISC_NS5_IJNSA_ILi0EEES1L_S1L_EEEEENS5_IJNS4_10UnderscoreES1O_S1O_EEEEENS4_13SM90_TMA_LOADENS4_14ComposedLayoutINS4_7SwizzleILi2ELi4ELi3EEENS4_25smem_sparse_ptr_flag_bitsILi2ELi16EEENSJ_INS5_IJNS5_IJSB_SQ_EEENS5_IJSK_S13_EEEEEENS5_IJNS5_IJS1L_SF_EEESN_EEEEEEEvNS4_8identityES1R_NS1S_INS1T_ILi3ELi4ELi3EEENS4_18smem_ptr_flag_bitsILi16EEENSJ_INS5_IJSQ_SF_EEENS5_IJSF_SB_EEEEEEEvS24_EENS_8epilogue10collective6detail29Sm90TmaWarpSpecializedAdapterINS2E_15DefaultEpilogueIfNS5_IJSB_llEEES2I_NS2D_6thread17LinearCombinationIfLi1EffLNS2J_9ScaleType4KindE0ELNS_15FloatRoundStyleE2EfEENS1_15EpilogueDefaultEEEEEvvEEEEvNT_6ParamsE)
        /*0020*/ 	.word	0x00000000
.L_16:


//--------------------- .nv.compat                --------------------------
	.section	.nv.compat,"",@"SHT_CUDA_COMPAT_INFO"
	.align	4
        /*0000*/ 	.byte	0x02, 0x09, 0x01, 0x00, 0x02, 0x02, 0x04, 0x00, 0x02, 0x05, 0x05, 0x00, 0x03, 0x07, 0x01, 0x01
        /*0010*/ 	.byte	0x02, 0x03, 0x01, 0x00, 0x02, 0x06, 0x01, 0x00, 0x04, 0x0b, 0x08, 0x00, 0x00, 0x00, 0x00, 0x00
        /*0020*/ 	.byte	0x00, 0x00, 0x00, 0x00


//--------------------- .nv.info._ZN7cutlass13device_kernelINS_4gemm6kernel13GemmUniversalIN4cute5tupleIJiiiiEEENS1_10collective13CollectiveMmaINS1_40MainloopSm90TmaGmmaWarpSpecializedSparseILi11ENS5_IJNS4_1CILi1EEESB_SB_EEENS1_32KernelTmaWarpSpecializedPingpongEEENS5_IJNSA_ILi64EEENSA_ILi128EEESF_EEENS_10bfloat16_tENS5_IJNS4_6LayoutINS5_IJiNS5_IJNSA_ILi2EEEiEEEiEEENS5_IJlNS5_IJSB_SK_EEElEEEEENSJ_INS5_IJNS5_IJNS5_IJNSA_ILi8EEESK_NSA_ILi4EEEEEEiEEENS5_IJNS5_IJNSA_ILi16EEESK_SK_EEEiEEEiEEENS5_IJNS5_IJNS5_IJSF_SU_NSA_ILi1024EEEEEENSA_ILi4096EEEEEENS5_IJNS5_IJSB_NSA_ILi512EEENSA_ILi32EEEEEElEEElEEEEEEEESI_NS5_IJlSB_lEEENS4_8TiledMMAINS4_8MMA_AtomIJNS4_4SM904GMMA6SPARSE29GMMA_64x128x32_F32BF16BF16_SSILNS1D_5MajorE0ELS1G_0ELNS1D_7ScaleInE1ELS1H_1ELNS1D_9SparseSelE0EEEEEENSJ_ISC_NS5_IJNSA_ILi0EEES1L_S1L_EEEEENS5_IJNS4_10UnderscoreES1O_S1O_EEEEENS4_13SM90_TMA_LOADENS4_14ComposedLayoutINS4_7SwizzleILi2ELi4ELi3EEENS4_25smem_sparse_ptr_flag_bitsILi2ELi16EEENSJ_INS5_IJNS5_IJSB_SQ_EEENS5_IJSK_S13_EEEEEENS5_IJNS5_IJS1L_SF_EEESN_EEEEEEEvNS4_8identityES1R_NS1S_INS1T_ILi3ELi4ELi3EEENS4_18smem_ptr_flag_bitsILi16EEENSJ_INS5_IJSQ_SF_EEENS5_IJSF_SB_EEEEEEEvS24_EENS_8epilogue10collective6detail29Sm90TmaWarpSpecializedAdapterINS2E_15DefaultEpilogueIfNS5_IJSB_llEEES2I_NS2D_6thread17LinearCombinationIfLi1EffLNS2J_9ScaleType4KindE0ELNS_15FloatRoundStyleE2EfEENS1_15EpilogueDefaultEEEEEvvEEEEvNT_6ParamsE --------------------------
	.section	.nv.info._ZN7cutlass13device_kernelINS_4gemm6kernel13GemmUniversalIN4cute5tupleIJiiiiEEENS1_10collective13CollectiveMmaINS1_40MainloopSm90TmaGmmaWarpSpecializedSparseILi11ENS5_IJNS4_1CILi1EEESB_SB_EEENS1_32KernelTmaWarpSpecializedPingpongEEENS5_IJNSA_ILi64EEENSA_ILi128EEESF_EEENS_10bfloat16_tENS5_IJNS4_6LayoutINS5_IJiNS5_IJNSA_ILi2EEEiEEEiEEENS5_IJlNS5_IJSB_SK_EEElEEEEENSJ_INS5_IJNS5_IJNS5_IJNSA_ILi8EEESK_NSA_ILi4EEEEEEiEEENS5_IJNS5_IJNSA_ILi16EEESK_SK_EEEiEEEiEEENS5_IJNS5_IJNS5_IJSF_SU_NSA_ILi1024EEEEEENSA_ILi4096EEEEEENS5_IJNS5_IJSB_NSA_ILi512EEENSA_ILi32EEEEEElEEElEEEEEEEESI_NS5_IJlSB_lEEENS4_8TiledMMAINS4_8MMA_AtomIJNS4_4SM904GMMA6SPARSE29GMMA_64x128x32_F32BF16BF16_SSILNS1D_5MajorE0ELS1G_0ELNS1D_7ScaleInE1ELS1H_1ELNS1D_9SparseSelE0EEEEEENSJ_ISC_NS5_IJNSA_ILi0EEES1L_S1L_EEEEENS5_IJNS4_10UnderscoreES1O_S1O_EEEEENS4_13SM90_TMA_LOADENS4_14ComposedLayoutINS4_7SwizzleILi2ELi4ELi3EEENS4_25smem_sparse_ptr_flag_bitsILi2ELi16EEENSJ_INS5_IJNS5_IJSB_SQ_EEENS5_IJSK_S13_EEEEEENS5_IJNS5_IJS1L_SF_EEESN_EEEEEEEvNS4_8identityES1R_NS1S_INS1T_ILi3ELi4ELi3EEENS4_18smem_ptr_flag_bitsILi16EEENSJ_INS5_IJSQ_SF_EEENS5_IJSF_SB_EEEEEEEvS24_EENS_8epilogue10collective6detail29Sm90TmaWarpSpecializedAdapterINS2E_15DefaultEpilogueIfNS5_IJSB_llEEES2I_NS2D_6thread17LinearCombinationIfLi1EffLNS2J_9ScaleType4KindE0ELNS_15FloatRoundStyleE2EfEENS1_15EpilogueDefaultEEEEEvvEEEEvNT_6ParamsE,"",@"SHT_CUDA_INFO"
	.sectionflags	@""
	.align	4


	//----- nvinfo : EIATTR_CUDA_API_VERSION
	.align		4
        /*0000*/ 	.byte	0x04, 0x37
        /*0002*/ 	.short	(.L_18 - .L_17)
.L_17:
        /*0004*/ 	.word	0x00000082


	//----- nvinfo : EIATTR_KPARAM_INFO
	.align		4
.L_18:
        /*0008*/ 	.byte	0x04, 0x17
        /*000a*/ 	.short	(.L_20 - .L_19)
.L_19:
        /*000c*/ 	.word	0x00000000
        /*0010*/ 	.short	0x0000
        /*0012*/ 	.short	0x0070
        /*0014*/ 	.byte	0x00, 0xf0, 0x01, 0x14


	//----- nvinfo : EIATTR_SPARSE_MMA_MASK
	.align		4
.L_20:
        /*0018*/ 	.byte	0x03, 0x50
        /*001a*/ 	.short	0x0002


	//----- nvinfo : EIATTR_MAXREG_COUNT
	.align		4
        /*001c*/ 	.byte	0x03, 0x1b
        /*001e*/ 	.short	0x00a8


	//----- nvinfo : EIATTR_NUM_BARRIERS
	.align		4
        /*0020*/ 	.byte	0x02, 0x4c
        /*0022*/ 	.byte	0x01
	.zero		1


	//----- nvinfo : EIATTR_MERCURY_ISA_VERSION
	.align		4
        /*0024*/ 	.byte	0x03, 0x5f
        /*0026*/ 	.short	0x0101


	//----- nvinfo : EIATTR_INT_WARP_WIDE_INSTR_OFFSETS
	.align		4
        /*0028*/ 	.byte	0x04, 0x31
        /*002a*/ 	.short	(.L_22 - .L_21)


	//   ....[0]....
.L_21:
        /*002c*/ 	.word	0x00000520


	//   ....[1]....
        /*0030*/ 	.word	0x00000540


	//   ....[2]....
        /*0034*/ 	.word	0x000005c0


	//   ....[3]....
        /*0038*/ 	.word	0x000005d0


	//   ....[4]....
        /*003c*/ 	.word	0x000005e0


	//   ....[5]....
        /*0040*/ 	.word	0x00000600


	//   ....[6]....
        /*0044*/ 	.word	0x00000690


	//   ....[7]....
        /*0048*/ 	.word	0x000006b0


	//----- nvinfo : EIATTR_COOP_GROUP_MASK_REGIDS
	.align		4
.L_22:
        /*004c*/ 	.byte	0x04, 0x29
        /*004e*/ 	.short	(.L_24 - .L_23)


	//   ....[0]....
.L_23:
        /*0050*/ 	.word	0xffffffff


	//   ....[1]....
        /*0054*/ 	.word	0xffffffff


	//   ....[2]....
        /*0058*/ 	.word	0xffffffff


	//   ....[3]....
        /*005c*/ 	.word	0xffffffff


	//   ....[4]....
        /*0060*/ 	.word	0xffffffff


	//   ....[5]....
        /*0064*/ 	.word	0xffffffff


	//----- nvinfo : EIATTR_COOP_GROUP_INSTR_OFFSETS
	.align		4
.L_24:
        /*0068*/ 	.byte	0x04, 0x28
        /*006a*/ 	.short	(.L_26 - .L_25)


	//   ....[0]....
.L_25:
        /*006c*/ 	.word	0x00000060


	//   ....[1]....
        /*0070*/ 	.word	0x00000070


	//   ....[2]....
        /*0074*/ 	.word	0x00000160


	//   ....[3]....
        /*0078*/ 	.word	0x00000400


	//   ....[4]....
        /*007c*/ 	.word	0x00000440


	//   ....[5]....
        /*0080*/ 	.word	0x00000480


	//----- nvinfo : EIATTR_REG_RECONFIG
	.align		4
.L_26:
        /*0084*/ 	.byte	0x01, 0x54
	.zero		2


	//----- nvinfo : EIATTR_MBARRIER_INSTR_OFFSETS
	.align		4
        /*0088*/ 	.byte	0x04, 0x39
        /*008a*/ 	.short	(.L_28 - .L_27)


	//   ....[0]....
.L_27:
        /*008c*/ 	.word	0x00000280
        /*0090*/ 	.word	0x000000ff
        /*0094*/ 	.word	0x00000000
        /*0098*/ 	.short	0x0100
        /*009a*/ 	.byte	0x08
	.zero		1


	//   ....[1]....
        /*009c*/ 	.word	0x00000290
        /*00a0*/ 	.word	0x000000ff
        /*00a4*/ 	.word	0x00000058
        /*00a8*/ 	.short	0x0100
        /*00aa*/ 	.byte	0x08
	.zero		1


	//   ....[2]....
        /*00ac*/ 	.word	0x000002a0
        /*00b0*/ 	.word	0x000000ff
        /*00b4*/ 	.word	0x00000008
        /*00b8*/ 	.short	0x0100
        /*00ba*/ 	.byte	0x08
	.zero		1


	//   ....[3]....
        /*00bc*/ 	.word	0x000002b0
        /*00c0*/ 	.word	0x000000ff
        /*00c4*/ 	.word	0x00000060
        /*00c8*/ 	.short	0x0100
        /*00ca*/ 	.byte	0x08
	.zero		1


	//   ....[4]....
        /*00cc*/ 	.word	0x000002c0
        /*00d0*/ 	.word	0x000000ff
        /*00d4*/ 	.word	0x00000010
        /*00d8*/ 	.short	0x0100
        /*00da*/ 	.byte	0x08
	.zero		1


	//   ....[5]....
        /*00dc*/ 	.word	0x000002d0
        /*00e0*/ 	.word	0x000000ff
        /*00e4*/ 	.word	0x00000068
        /*00e8*/ 	.short	0x0100
        /*00ea*/ 	.byte	0x08
	.zero		1


	//   ....[6]....
        /*00ec*/ 	.word	0x000002e0
        /*00f0*/ 	.word	0x000000ff
        /*00f4*/ 	.word	0x00000018
        /*00f8*/ 	.short	0x0100
        /*00fa*/ 	.byte	0x08
	.zero		1


	//   ....[7]....
        /*00fc*/ 	.word	0x000002f0
        /*0100*/ 	.word	0x000000ff
        /*0104*/ 	.word	0x00000070
        /*0108*/ 	.short	0x0100
        /*010a*/ 	.byte	0x08
	.zero		1


	//   ....[8]....
        /*010c*/ 	.word	0x00000300
        /*0110*/ 	.word	0x000000ff
        /*0114*/ 	.word	0x00000020
        /*0118*/ 	.short	0x0100
        /*011a*/ 	.byte	0x08
	.zero		1


	//   ....[9]....
        /*011c*/ 	.word	0x00000310
        /*0120*/ 	.word	0x000000ff
        /*0124*/ 	.word	0x00000078
        /*0128*/ 	.short	0x0100
        /*012a*/ 	.byte	0x08
	.zero		1


	//   ....[10]....
        /*012c*/ 	.word	0x00000320
        /*0130*/ 	.word	0x000000ff
        /*0134*/ 	.word	0x00000028
        /*0138*/ 	.short	0x0100
        /*013a*/ 	.byte	0x08
	.zero		1


	//   ....[11]....
        /*013c*/ 	.word	0x00000330
        /*0140*/ 	.word	0x000000ff
        /*0144*/ 	.word	0x00000080
        /*0148*/ 	.short	0x0100
        /*014a*/ 	.byte	0x08
	.zero		1


	//   ....[12]....
        /*014c*/ 	.word	0x00000340
        /*0150*/ 	.word	0x000000ff
        /*0154*/ 	.word	0x00000030
        /*0158*/ 	.short	0x0100
        /*015a*/ 	.byte	0x08
	.zero		1


	//   ....[13]....
        /*015c*/ 	.word	0x00000350
        /*0160*/ 	.word	0x000000ff
        /*0164*/ 	.word	0x00000088
        /*0168*/ 	.short	0x0100
        /*016a*/ 	.byte	0x08
	.zero		1


	//   ....[14]....
        /*016c*/ 	.word	0x00000360
        /*0170*/ 	.word	0x000000ff
        /*0174*/ 	.word	0x00000038
        /*0178*/ 	.short	0x0100
        /*017a*/ 	.byte	0x08
	.zero		1


	//   ....[15]....
        /*017c*/ 	.word	0x00000370
        /*0180*/ 	.word	0x000000ff
        /*0184*/ 	.word	0x00000090
        /*0188*/ 	.short	0x0100
        /*018a*/ 	.byte	0x08
	.zero		1


	//   ....[16]....
        /*018c*/ 	.word	0x00000380
        /*0190*/ 	.word	0x000000ff
        /*0194*/ 	.word	0x00000040
        /*0198*/ 	.short	0x0100
        /*019a*/ 	.byte	0x08
	.zero		1


	//   ....[17]....
        /*019c*/ 	.word	0x00000390
        /*01a0*/ 	.word	0x000000ff
        /*01a4*/ 	.word	0x00000098
        /*01a8*/ 	.short	0x0100
        /*01aa*/ 	.byte	0x08
	.zero		1


	//   ....[18]....
        /*01ac*/ 	.word	0x000003a0
        /*01b0*/ 	.word	0x000000ff
        /*01b4*/ 	.word	0x00000048
        /*01b8*/ 	.short	0x0100
        /*01ba*/ 	.byte	0x08
	.zero		1


	//   ....[19]....
        /*01bc*/ 	.word	0x000003b0
        /*01c0*/ 	.word	0x000000ff
        /*01c4*/ 	.word	0x000000a0
        /*01c8*/ 	.short	0x0100
        /*01ca*/ 	.byte	0x08
	.zero		1


	//   ....[20]....
        /*01cc*/ 	.word	0x000003c0
        /*01d0*/ 	.word	0x000000ff
        /*01d4*/ 	.word	0x00000050
        /*01d8*/ 	.short	0x0100
        /*01da*/ 	.byte	0x08
	.zero		1


	//   ....[21]....
        /*01dc*/ 	.word	0x000003d0
        /*01e0*/ 	.word	0x000000ff
        /*01e4*/ 	.word	0x000000a8
        /*01e8*/ 	.short	0x0100
        /*01ea*/ 	.byte	0x08
	.zero		1


	//   ....[22]....
        /*01ec*/ 	.word	0x000006f0
        /*01f0*/ 	.word	0x000000ff
        /*01f4*/ 	.word	0x000000e0
        /*01f8*/ 	.short	0x0100
        /*01fa*/ 	.byte	0x08
	.zero		1


	//   ....[23]....
        /*01fc*/ 	.word	0x00000760
        /*0200*/ 	.word	0x000000ff
        /*0204*/ 	.word	0x000000e8
        /*0208*/ 	.short	0x0100
        /*020a*/ 	.byte	0x08
	.zero		1


	//   ....[24]....
        /*020c*/ 	.word	0x00000780
        /*0210*/ 	.word	0x000000ff
        /*0214*/ 	.word	0x000000c0
        /*0218*/ 	.short	0x0100
        /*021a*/ 	.byte	0x09
	.zero		1


	//   ....[25]....
        /*021c*/ 	.word	0x00000790
        /*0220*/ 	.word	0x000000ff
        /*0224*/ 	.word	0x000000c8
        /*0228*/ 	.short	0x0100
        /*022a*/ 	.byte	0x09
	.zero		1


	//   ....[26]....
        /*022c*/ 	.word	0x000007a0
        /*0230*/ 	.word	0x000000ff
        /*0234*/ 	.word	0x000000d0
        /*0238*/ 	.short	0x0100
        /*023a*/ 	.byte	0x09
	.zero		1


	//   ....[27]....
        /*023c*/ 	.word	0x000007b0
        /*0240*/ 	.word	0x000000ff
        /*0244*/ 	.word	0x000000d8
        /*0248*/ 	.short	0x0100
        /*024a*/ 	.byte	0x09
	.zero		1


	//   ....[28]....
        /*024c*/ 	.word	0x00001630
        /*0250*/ 	.word	0x000000ff
        /*0254*/ 	.word	0xfffffff8
        /*0258*/ 	.short	0x010a
        /*025a*/ 	.byte	0x0c
	.zero		1


	//   ....[29]....
        /*025c*/ 	.word	0x00001900
        /*0260*/ 	.word	0x000000ff
        /*0264*/ 	.word	0x00000000
        /*0268*/ 	.short	0x010a
        /*026a*/ 	.byte	0x08
	.zero		1


	//   ....[30]....
        /*026c*/ 	.word	0x00001960
        /*0270*/ 	.word	0x000000ff
        /*0274*/ 	.word	0x00000000
        /*0278*/ 	.short	0x010a
        /*027a*/ 	.byte	0x08
	.zero		1


	//   ....[31]....
        /*027c*/ 	.word	0x00001ab0
        /*0280*/ 	.word	0x000000ff
        /*0284*/ 	.word	0x00000000
        /*0288*/ 	.short	0x0101
        /*028a*/ 	.byte	0x08
	.zero		1


	//   ....[32]....
        /*028c*/ 	.word	0x00001c30
        /*0290*/ 	.word	0x00000013
        /*0294*/ 	.word	0x00000000
        /*0298*/ 	.short	0x0101
        /*029a*/ 	.byte	0x15
	.zero		1


	//   ....[33]....
        /*029c*/ 	.word	0x00001c80
        /*02a0*/ 	.word	0x000000ff
        /*02a4*/ 	.word	0x00000008
        /*02a8*/ 	.short	0x010a
        /*02aa*/ 	.byte	0x0c
	.zero		1


	//   ....[34]....
        /*02ac*/ 	.word	0x00006890
        /*02b0*/ 	.word	0x00000004
        /*02b4*/ 	.word	0x00000000
        /*02b8*/ 	.short	0x0101
        /*02ba*/ 	.byte	0x15
	.zero		1


	//   ....[35]....
        /*02bc*/ 	.word	0x00007180
        /*02c0*/ 	.word	0x00000012
        /*02c4*/ 	.word	0x00000058
        /*02c8*/ 	.short	0x010a
        /*02ca*/ 	.byte	0x3f
	.zero		1


	//   ....[36]....
        /*02cc*/ 	.word	0x000075c0
        /*02d0*/ 	.word	0x0000000a
        /*02d4*/ 	.word	0x000000e8
        /*02d8*/ 	.short	0x0101
        /*02da*/ 	.byte	0x3f
	.zero		1


	//   ....[37]....
        /*02dc*/ 	.word	0x00007d20
        /*02e0*/ 	.word	0x00000005
        /*02e4*/ 	.word	0x00000000
        /*02e8*/ 	.short	0x010a
        /*02ea*/ 	.byte	0x3f
	.zero		1


	//   ....[38]....
        /*02ec*/ 	.word	0x00007da0
        /*02f0*/ 	.word	0x00000007
        /*02f4*/ 	.word	0x00000000
        /*02f8*/ 	.short	0x010a
        /*02fa*/ 	.byte	0x3f
	.zero		1


	//   ....[39]....
        /*02fc*/ 	.word	0x00007e30
        /*0300*/ 	.word	0x00000006
        /*0304*/ 	.word	0x00000000
        /*0308*/ 	.short	0x010a
        /*030a*/ 	.byte	0x3f
	.zero		1


	//   ....[40]....
        /*030c*/ 	.word	0x00007ec0
        /*0310*/ 	.word	0x00000009
        /*0314*/ 	.word	0x00000000
        /*0318*/ 	.short	0x010a
        /*031a*/ 	.byte	0x3f
	.zero		1


	//   ....[41]....
        /*031c*/ 	.word	0x00007f50
        /*0320*/ 	.word	0x00000006
        /*0324*/ 	.word	0x00000000
        /*0328*/ 	.short	0x010a
        /*032a*/ 	.byte	0x3f
	.zero		1


	//   ....[42]....
        /*032c*/ 	.word	0x00007fe0
        /*0330*/ 	.word	0x00000009
        /*0334*/ 	.word	0x00000000
        /*0338*/ 	.short	0x010a
        /*033a*/ 	.byte	0x3f
	.zero		1


	//   ....[43]....
        /*033c*/ 	.word	0x00008070
        /*0340*/ 	.word	0x00000006
        /*0344*/ 	.word	0x00000000
        /*0348*/ 	.short	0x010a
        /*034a*/ 	.byte	0x3f
	.zero		1


	//   ....[44]....
        /*034c*/ 	.word	0x00008100
        /*0350*/ 	.word	0x00000009
        /*0354*/ 	.word	0x00000000
        /*0358*/ 	.short	0x010a
        /*035a*/ 	.byte	0x3f
	.zero		1


	//   ....[45]....
        /*035c*/ 	.word	0x00008190
        /*0360*/ 	.word	0x00000008
        /*0364*/ 	.word	0x00000000
        /*0368*/ 	.short	0x010a
        /*036a*/ 	.byte	0x3f
	.zero		1


	//   ....[46]....
        /*036c*/ 	.word	0x00008220
        /*0370*/ 	.word	0x0000000b
        /*0374*/ 	.word	0x00000000
        /*0378*/ 	.short	0x010a
        /*037a*/ 	.byte	0x3f
	.zero		1


	//   ....[47]....
        /*037c*/ 	.word	0x000082b0
        /*0380*/ 	.word	0x00000003
        /*0384*/ 	.word	0x00000000
        /*0388*/ 	.short	0x010a
        /*038a*/ 	.byte	0x3f
	.zero		1


	//   ....[48]....
        /*038c*/ 	.word	0x00008320
        /*0390*/ 	.word	0x00000013
        /*0394*/ 	.word	0xfffffff8
        /*0398*/ 	.short	0x010a
        /*039a*/ 	.byte	0x3f
	.zero		1


	//   ....[49]....
        /*039c*/ 	.word	0x00008380
        /*03a0*/ 	.word	0x00000015
        /*03a4*/ 	.word	0x00000000
        /*03a8*/ 	.short	0x010a
        /*03aa*/ 	.byte	0x3f
	.zero		1


	//   ....[50]....
        /*03ac*/ 	.word	0x000083e0
        /*03b0*/ 	.word	0x00000013
        /*03b4*/ 	.word	0x00000008
        /*03b8*/ 	.short	0x010a
        /*03ba*/ 	.byte	0x3f
	.zero		1


	//   ....[51]....
        /*03bc*/ 	.word	0x000084b0
        /*03c0*/ 	.word	0x00000012
        /*03c4*/ 	.word	0x00000058
        /*03c8*/ 	.short	0x010a
        /*03ca*/ 	.byte	0x3f
	.zero		1


	//   ....[52]....
        /*03cc*/ 	.word	0x00008590
        /*03d0*/ 	.word	0x00000005
        /*03d4*/ 	.word	0x00000000
        /*03d8*/ 	.short	0x010a
        /*03da*/ 	.byte	0x3f
	.zero		1


	//   ....[53]....
        /*03dc*/ 	.word	0x000085e0
        /*03e0*/ 	.word	0x00000007
        /*03e4*/ 	.word	0x00000000
        /*03e8*/ 	.short	0x010a
        /*03ea*/ 	.byte	0x3f
	.zero		1


	//   ....[54]....
        /*03ec*/ 	.word	0x00008630
        /*03f0*/ 	.word	0x00000006
        /*03f4*/ 	.word	0x00000000
        /*03f8*/ 	.short	0x010a
        /*03fa*/ 	.byte	0x3f
	.zero		1


	//   ....[55]....
        /*03fc*/ 	.word	0x00008680
        /*0400*/ 	.word	0x00000009
        /*0404*/ 	.word	0x00000000
        /*0408*/ 	.short	0x010a
        /*040a*/ 	.byte	0x3f
	.zero		1


	//   ....[56]....
        /*040c*/ 	.word	0x000086d0
        /*0410*/ 	.word	0x00000006
        /*0414*/ 	.word	0x00000000
        /*0418*/ 	.short	0x010a
        /*041a*/ 	.byte	0x3f
	.zero		1


	//   ....[57]....
        /*041c*/ 	.word	0x00008720
        /*0420*/ 	.word	0x00000009
        /*0424*/ 	.word	0x00000000
        /*0428*/ 	.short	0x010a
        /*042a*/ 	.byte	0x3f
	.zero		1


	//   ....[58]....
        /*042c*/ 	.word	0x00008770
        /*0430*/ 	.word	0x00000006
        /*0434*/ 	.word	0x00000000
        /*0438*/ 	.short	0x010a
        /*043a*/ 	.byte	0x3f
	.zero		1


	//   ....[59]....
        /*043c*/ 	.word	0x000087c0
        /*0440*/ 	.word	0x00000009
        /*0444*/ 	.word	0x00000000
        /*0448*/ 	.short	0x010a
        /*044a*/ 	.byte	0x3f
	.zero		1


	//   ....[60]....
        /*044c*/ 	.word	0x00008810
        /*0450*/ 	.word	0x00000008
        /*0454*/ 	.word	0x00000000
        /*0458*/ 	.short	0x010a
        /*045a*/ 	.byte	0x3f
	.zero		1


	//   ....[61]....
        /*045c*/ 	.word	0x00008860
        /*0460*/ 	.word	0x0000000b
        /*0464*/ 	.word	0x00000000
        /*0468*/ 	.short	0x010a
        /*046a*/ 	.byte	0x3f
	.zero		1


	//----- nvinfo : EIATTR_NUM_MBARRIERS
	.align		4
.L_28:
        /*046c*/ 	.byte	0x03, 0x38
        /*046e*/ 	.short	0x001c


	//----- nvinfo : EIATTR_EXIT_INSTR_OFFSETS
	.align		4
        /*0470*/ 	.byte	0x04, 0x1c
        /*0472*/ 	.short	(.L_30 - .L_29)


	//   ....[0]....
.L_29:
        /*0474*/ 	.word	0x00001290


	//   ....[1]....
        /*0478*/ 	.word	0x000012f0


	//   ....[2]....
        /*047c*/ 	.word	0x00006ea0


	//   ....[3]....
        /*0480*/ 	.word	0x00006ed0


	//   ....[4]....
        /*0484*/ 	.word	0x00008300


	//----- nvinfo : EIATTR_MAX_THREADS
	.align		4
.L_30:
        /*0488*/ 	.byte	0x04, 0x05
        /*048a*/ 	.short	(.L_32 - .L_31)
.L_31:
        /*048c*/ 	.word	0x00000180
        /*0490*/ 	.word	0x00000001
        /*0494*/ 	.word	0x00000001


	//----- nvinfo : EIATTR_CRS_STACK_SIZE
	.align		4
.L_32:
        /*0498*/ 	.byte	0x04, 0x1e
        /*049a*/ 	.short	(.L_34 - .L_33)
.L_33:
        /*049c*/ 	.word	0x00000000


	//----- nvinfo : EIATTR_CBANK_PARAM_SIZE
	.align		4
.L_34:
        /*04a0*/ 	.byte	0x03, 0x19
        /*04a2*/ 	.short	0x0570


	//----- nvinfo : EIATTR_PARAM_CBANK
	.align		4
        /*04a4*/ 	.byte	0x04, 0x0a
        /*04a6*/ 	.short	(.L_36 - .L_35)
	.align		4
.L_35:
        /*04a8*/ 	.word	index@(.nv.constant0._ZN7cutlass13device_kernelINS_4gemm6kernel13GemmUniversalIN4cute5tupleIJiiiiEEENS1_10collective13CollectiveMmaINS1_40MainloopSm90TmaGmmaWarpSpecializedSparseILi11ENS5_IJNS4_1CILi1EEESB_SB_EEENS1_32KernelTmaWarpSpecializedPingpongEEENS5_IJNSA_ILi64EEENSA_ILi128EEESF_EEENS_10bfloat16_tENS5_IJNS4_6LayoutINS5_IJiNS5_IJNSA_ILi2EEEiEEEiEEENS5_IJlNS5_IJSB_SK_EEElEEEEENSJ_INS5_IJNS5_IJNS5_IJNSA_ILi8EEESK_NSA_ILi4EEEEEEiEEENS5_IJNS5_IJNSA_ILi16EEESK_SK_EEEiEEEiEEENS5_IJNS5_IJNS5_IJSF_SU_NSA_ILi1024EEEEEENSA_ILi4096EEEEEENS5_IJNS5_IJSB_NSA_ILi512EEENSA_ILi32EEEEEElEEElEEEEEEEESI_NS5_IJlSB_lEEENS4_8TiledMMAINS4_8MMA_AtomIJNS4_4SM904GMMA6SPARSE29GMMA_64x128x32_F32BF16BF16_SSILNS1D_5MajorE0ELS1G_0ELNS1D_7ScaleInE1ELS1H_1ELNS1D_9SparseSelE0EEEEEENSJ_ISC_NS5_IJNSA_ILi0EEES1L_S1L_EEEEENS5_IJNS4_10UnderscoreES1O_S1O_EEEEENS4_13SM90_TMA_LOADENS4_14ComposedLayoutINS4_7SwizzleILi2ELi4ELi3EEENS4_25smem_sparse_ptr_flag_bitsILi2ELi16EEENSJ_INS5_IJNS5_IJSB_SQ_EEENS5_IJSK_S13_EEEEEENS5_IJNS5_IJS1L_SF_EEESN_EEEEEEEvNS4_8identityES1R_NS1S_INS1T_ILi3ELi4ELi3EEENS4_18smem_ptr_flag_bitsILi16EEENSJ_INS5_IJSQ_SF_EEENS5_IJSF_SB_EEEEEEEvS24_EENS_8epilogue10collective6detail29Sm90TmaWarpSpecializedAdapterINS2E_15DefaultEpilogueIfNS5_IJSB_llEEES2I_NS2D_6thread17LinearCombinationIfLi1EffLNS2J_9ScaleType4KindE0ELNS_15FloatRoundStyleE2EfEENS1_15EpilogueDefaultEEEEEvvEEEEvNT_6ParamsE)
        /*04ac*/ 	.short	0x0210
        /*04ae*/ 	.short	0x0570


	//----- nvinfo : EIATTR_SW_WAR
	.align		4
.L_36:
        /*04b0*/ 	.byte	0x04, 0x36
        /*04b2*/ 	.short	(.L_38 - .L_37)
.L_37:
        /*04b4*/ 	.word	0x00000008
.L_38:


//--------------------- .nv.callgraph             --------------------------
	.section	.nv.callgraph,"",@"SHT_CUDA_CALLGRAPH"
	.align	4
	.sectionentsize	8
	.align		4
        /*0000*/ 	.word	0x00000000
	.align		4
        /*0004*/ 	.word	0xffffffff
	.align		4
        /*0008*/ 	.word	0x00000000
	.align		4
        /*000c*/ 	.word	0xfffffffe
	.align		4
        /*0010*/ 	.word	0x00000000
	.align		4
        /*0014*/ 	.word	0xfffffffd
	.align		4
        /*0018*/ 	.word	0x00000000
	.align		4
        /*001c*/ 	.word	0xfffffffc


//--------------------- .nv.constant4             --------------------------
	.section	.nv.constant4,"a",@progbits
	.align	8
	.align		8
.nv.constant4:
        /*0000*/ 	.dword	_ZN39_INTERNAL_893724b6_4_k_cu_dbed861c_27874cuda3std3__45__cpo5beginE
	.align		8
        /*0008*/ 	.dword	_ZN39_INTERNAL_893724b6_4_k_cu_dbed861c_27874cuda3std3__45__cpo3endE
	.align		8
        /*0010*/ 	.dword	_ZN39_INTERNAL_893724b6_4_k_cu_dbed861c_27874cuda3std3__45__cpo6cbeginE
	.align		8
        /*0018*/ 	.dword	_ZN39_INTERNAL_893724b6_4_k_cu_dbed861c_27874cuda3std3__45__cpo4cendE
	.align		8
        /*0020*/ 	.dword	_ZN39_INTERNAL_893724b6_4_k_cu_dbed861c_27874cuda3std3__441_GLOBAL__N__893724b6_4_k_cu_dbed861c_27876ignoreE
	.align		8
        /*0028*/ 	.dword	_ZN39_INTERNAL_893724b6_4_k_cu_dbed861c_27874cuda3std3__419piecewise_constructE
	.align		8
        /*0030*/ 	.dword	_ZN39_INTERNAL_893724b6_4_k_cu_dbed861c_27874cuda3std3__48in_placeE
	.align		8
        /*0038*/ 	.dword	_ZN39_INTERNAL_893724b6_4_k_cu_dbed861c_27874cuda3std6ranges3__45__cpo4swapE
	.align		8
        /*0040*/ 	.dword	_ZN39_INTERNAL_893724b6_4_k_cu_dbed861c_27874cuda3std6ranges3__45__cpo9iter_moveE
	.align		8
        /*0048*/ 	.dword	_ZN39_INTERNAL_893724b6_4_k_cu_dbed861c_27874cute7productE
	.align		8
        /*0050*/ 	.dword	_ZN39_INTERNAL_893724b6_4_k_cu_dbed861c_27874cute1_E


//--------------------- .text._ZN7cutlass13device_kernelINS_4gemm6kernel13GemmUniversalIN4cute5tupleIJiiiiEEENS1_10collective13CollectiveMmaINS1_40MainloopSm90TmaGmmaWarpSpecializedSparseILi11ENS5_IJNS4_1CILi1EEESB_SB_EEENS1_32KernelTmaWarpSpecializedPingpongEEENS5_IJNSA_ILi64EEENSA_ILi128EEESF_EEENS_10bfloat16_tENS5_IJNS4_6LayoutINS5_IJiNS5_IJNSA_ILi2EEEiEEEiEEENS5_IJlNS5_IJSB_SK_EEElEEEEENSJ_INS5_IJNS5_IJNS5_IJNSA_ILi8EEESK_NSA_ILi4EEEEEEiEEENS5_IJNS5_IJNSA_ILi16EEESK_SK_EEEiEEEiEEENS5_IJNS5_IJNS5_IJSF_SU_NSA_ILi1024EEEEEENSA_ILi4096EEEEEENS5_IJNS5_IJSB_NSA_ILi512EEENSA_ILi32EEEEEElEEElEEEEEEEESI_NS5_IJlSB_lEEENS4_8TiledMMAINS4_8MMA_AtomIJNS4_4SM904GMMA6SPARSE29GMMA_64x128x32_F32BF16BF16_SSILNS1D_5MajorE0ELS1G_0ELNS1D_7ScaleInE1ELS1H_1ELNS1D_9SparseSelE0EEEEEENSJ_ISC_NS5_IJNSA_ILi0EEES1L_S1L_EEEEENS5_IJNS4_10UnderscoreES1O_S1O_EEEEENS4_13SM90_TMA_LOADENS4_14ComposedLayoutINS4_7SwizzleILi2ELi4ELi3EEENS4_25smem_sparse_ptr_flag_bitsILi2ELi16EEENSJ_INS5_IJNS5_IJSB_SQ_EEENS5_IJSK_S13_EEEEEENS5_IJNS5_IJS1L_SF_EEESN_EEEEEEEvNS4_8identityES1R_NS1S_INS1T_ILi3ELi4ELi3EEENS4_18smem_ptr_flag_bitsILi16EEENSJ_INS5_IJSQ_SF_EEENS5_IJSF_SB_EEEEEEEvS24_EENS_8epilogue10collective6detail29Sm90TmaWarpSpecializedAdapterINS2E_15DefaultEpilogueIfNS5_IJSB_llEEES2I_NS2D_6thread17LinearCombinationIfLi1EffLNS2J_9ScaleType4KindE0ELNS_15FloatRoundStyleE2EfEENS1_15EpilogueDefaultEEEEEvvEEEEvNT_6ParamsE --------------------------
	.section	.text._ZN7cutlass13device_kernelINS_4gemm6kernel13GemmUniversalIN4cute5tupleIJiiiiEEENS1_10collective13CollectiveMmaINS1_40MainloopSm90TmaGmmaWarpSpecializedSparseILi11ENS5_IJNS4_1CILi1EEESB_SB_EEENS1_32KernelTmaWarpSpecializedPingpongEEENS5_IJNSA_ILi64EEENSA_ILi128EEESF_EEENS_10bfloat16_tENS5_IJNS4_6LayoutINS5_IJiNS5_IJNSA_ILi2EEEiEEEiEEENS5_IJlNS5_IJSB_SK_EEElEEEEENSJ_INS5_IJNS5_IJNS5_IJNSA_ILi8EEESK_NSA_ILi4EEEEEEiEEENS5_IJNS5_IJNSA_ILi16EEESK_SK_EEEiEEEiEEENS5_IJNS5_IJNS5_IJSF_SU_NSA_ILi1024EEEEEENSA_ILi4096EEEEEENS5_IJNS5_IJSB_NSA_ILi512EEENSA_ILi32EEEEEElEEElEEEEEEEESI_NS5_IJlSB_lEEENS4_8TiledMMAINS4_8MMA_AtomIJNS4_4SM904GMMA6SPARSE29GMMA_64x128x32_F32BF16BF16_SSILNS1D_5MajorE0ELS1G_0ELNS1D_7ScaleInE1ELS1H_1ELNS1D_9SparseSelE0EEEEEENSJ_ISC_NS5_IJNSA_ILi0EEES1L_S1L_EEEEENS5_IJNS4_10UnderscoreES1O_S1O_EEEEENS4_13SM90_TMA_LOADENS4_14ComposedLayoutINS4_7SwizzleILi2ELi4ELi3EEENS4_25smem_sparse_ptr_flag_bitsILi2ELi16EEENSJ_INS5_IJNS5_IJSB_SQ_EEENS5_IJSK_S13_EEEEEENS5_IJNS5_IJS1L_SF_EEESN_EEEEEEEvNS4_8identityES1R_NS1S_INS1T_ILi3ELi4ELi3EEENS4_18smem_ptr_flag_bitsILi16EEENSJ_INS5_IJSQ_SF_EEENS5_IJSF_SB_EEEEEEEvS24_EENS_8epilogue10collective6detail29Sm90TmaWarpSpecializedAdapterINS2E_15DefaultEpilogueIfNS5_IJSB_llEEES2I_NS2D_6thread17LinearCombinationIfLi1EffLNS2J_9ScaleType4KindE0ELNS_15FloatRoundStyleE2EfEENS1_15EpilogueDefaultEEEEEvvEEEEvNT_6ParamsE,"ax",@progbits
	.align	128
.text._ZN7cutlass13device_kernelINS_4gemm6kernel13GemmUniversalIN4cute5tupleIJiiiiEEENS1_10collective13CollectiveMmaINS1_40MainloopSm90TmaGmmaWarpSpecializedSparseILi11ENS5_IJNS4_1CILi1EEESB_SB_EEENS1_32KernelTmaWarpSpecializedPingpongEEENS5_IJNSA_ILi64EEENSA_ILi128EEESF_EEENS_10bfloat16_tENS5_IJNS4_6LayoutINS5_IJiNS5_IJNSA_ILi2EEEiEEEiEEENS5_IJlNS5_IJSB_SK_EEElEEEEENSJ_INS5_IJNS5_IJNS5_IJNSA_ILi8EEESK_NSA_ILi4EEEEEEiEEENS5_IJNS5_IJNSA_ILi16EEESK_SK_EEEiEEEiEEENS5_IJNS5_IJNS5_IJSF_SU_NSA_ILi1024EEEEEENSA_ILi4096EEEEEENS5_IJNS5_IJSB_NSA_ILi512EEENSA_ILi32EEEEEElEEElEEEEEEEESI_NS5_IJlSB_lEEENS4_8TiledMMAINS4_8MMA_AtomIJNS4_4SM904GMMA6SPARSE29GMMA_64x128x32_F32BF16BF16_SSILNS1D_5MajorE0ELS1G_0ELNS1D_7ScaleInE1ELS1H_1ELNS1D_9SparseSelE0EEEEEENSJ_ISC_NS5_IJNSA_ILi0EEES1L_S1L_EEEEENS5_IJNS4_10UnderscoreES1O_S1O_EEEEENS4_13SM90_TMA_LOADENS4_14ComposedLayoutINS4_7SwizzleILi2ELi4ELi3EEENS4_25smem_sparse_ptr_flag_bitsILi2ELi16EEENSJ_INS5_IJNS5_IJSB_SQ_EEENS5_IJSK_S13_EEEEEENS5_IJNS5_IJS1L_SF_EEESN_EEEEEEEvNS4_8identityES1R_NS1S_INS1T_ILi3ELi4ELi3EEENS4_18smem_ptr_flag_bitsILi16EEENSJ_INS5_IJSQ_SF_EEENS5_IJSF_SB_EEEEEEEvS24_EENS_8epilogue10collective6detail29Sm90TmaWarpSpecializedAdapterINS2E_15DefaultEpilogueIfNS5_IJSB_llEEES2I_NS2D_6thread17LinearCombinationIfLi1EffLNS2J_9ScaleType4KindE0ELNS_15FloatRoundStyleE2EfEENS1_15EpilogueDefaultEEEEEvvEEEEvNT_6ParamsE:
        .type           _ZN7cutlass13device_kernelINS_4gemm6kernel13GemmUniversalIN4cute5tupleIJiiiiEEENS1_10collective13CollectiveMmaINS1_40MainloopSm90TmaGmmaWarpSpecializedSparseILi11ENS5_IJNS4_1CILi1EEESB_SB_EEENS1_32KernelTmaWarpSpecializedPingpongEEENS5_IJNSA_ILi64EEENSA_ILi128EEESF_EEENS_10bfloat16_tENS5_IJNS4_6LayoutINS5_IJiNS5_IJNSA_ILi2EEEiEEEiEEENS5_IJlNS5_IJSB_SK_EEElEEEEENSJ_INS5_IJNS5_IJNS5_IJNSA_ILi8EEESK_NSA_ILi4EEEEEEiEEENS5_IJNS5_IJNSA_ILi16EEESK_SK_EEEiEEEiEEENS5_IJNS5_IJNS5_IJSF_SU_NSA_ILi1024EEEEEENSA_ILi4096EEEEEENS5_IJNS5_IJSB_NSA_ILi512EEENSA_ILi32EEEEEElEEElEEEEEEEESI_NS5_IJlSB_lEEENS4_8TiledMMAINS4_8MMA_AtomIJNS4_4SM904GMMA6SPARSE29GMMA_64x128x32_F32BF16BF16_SSILNS1D_5MajorE0ELS1G_0ELNS1D_7ScaleInE1ELS1H_1ELNS1D_9SparseSelE0EEEEEENSJ_ISC_NS5_IJNSA_ILi0EEES1L_S1L_EEEEENS5_IJNS4_10UnderscoreES1O_S1O_EEEEENS4_13SM90_TMA_LOADENS4_14ComposedLayoutINS4_7SwizzleILi2ELi4ELi3EEENS4_25smem_sparse_ptr_flag_bitsILi2ELi16EEENSJ_INS5_IJNS5_IJSB_SQ_EEENS5_IJSK_S13_EEEEEENS5_IJNS5_IJS1L_SF_EEESN_EEEEEEEvNS4_8identityES1R_NS1S_INS1T_ILi3ELi4ELi3EEENS4_18smem_ptr_flag_bitsILi16EEENSJ_INS5_IJSQ_SF_EEENS5_IJSF_SB_EEEEEEEvS24_EENS_8epilogue10collective6detail29Sm90TmaWarpSpecializedAdapterINS2E_15DefaultEpilogueIfNS5_IJSB_llEEES2I_NS2D_6thread17LinearCombinationIfLi1EffLNS2J_9ScaleType4KindE0ELNS_15FloatRoundStyleE2EfEENS1_15EpilogueDefaultEEEEEvvEEEEvNT_6ParamsE,@function
        .size           _ZN7cutlass13device_kernelINS_4gemm6kernel13GemmUniversalIN4cute5tupleIJiiiiEEENS1_10collective13CollectiveMmaINS1_40MainloopSm90TmaGmmaWarpSpecializedSparseILi11ENS5_IJNS4_1CILi1EEESB_SB_EEENS1_32KernelTmaWarpSpecializedPingpongEEENS5_IJNSA_ILi64EEENSA_ILi128EEESF_EEENS_10bfloat16_tENS5_IJNS4_6LayoutINS5_IJiNS5_IJNSA_ILi2EEEiEEEiEEENS5_IJlNS5_IJSB_SK_EEElEEEEENSJ_INS5_IJNS5_IJNS5_IJNSA_ILi8EEESK_NSA_ILi4EEEEEEiEEENS5_IJNS5_IJNSA_ILi16EEESK_SK_EEEiEEEiEEENS5_IJNS5_IJNS5_IJSF_SU_NSA_ILi1024EEEEEENSA_ILi4096EEEEEENS5_IJNS5_IJSB_NSA_ILi512EEENSA_ILi32EEEEEElEEElEEEEEEEESI_NS5_IJlSB_lEEENS4_8TiledMMAINS4_8MMA_AtomIJNS4_4SM904GMMA6SPARSE29GMMA_64x128x32_F32BF16BF16_SSILNS1D_5MajorE0ELS1G_0ELNS1D_7ScaleInE1ELS1H_1ELNS1D_9SparseSelE0EEEEEENSJ_ISC_NS5_IJNSA_ILi0EEES1L_S1L_EEEEENS5_IJNS4_10UnderscoreES1O_S1O_EEEEENS4_13SM90_TMA_LOADENS4_14ComposedLayoutINS4_7SwizzleILi2ELi4ELi3EEENS4_25smem_sparse_ptr_flag_bitsILi2ELi16EEENSJ_INS5_IJNS5_IJSB_SQ_EEENS5_IJSK_S13_EEEEEENS5_IJNS5_IJS1L_SF_EEESN_EEEEEEEvNS4_8identityES1R_NS1S_INS1T_ILi3ELi4ELi3EEENS4_18smem_ptr_flag_bitsILi16EEENSJ_INS5_IJSQ_SF_EEENS5_IJSF_SB_EEEEEEEvS24_EENS_8epilogue10collective6detail29Sm90TmaWarpSpecializedAdapterINS2E_15DefaultEpilogueIfNS5_IJSB_llEEES2I_NS2D_6thread17LinearCombinationIfLi1EffLNS2J_9ScaleType4KindE0ELNS_15FloatRoundStyleE2EfEENS1_15EpilogueDefaultEEEEEvvEEEEvNT_6ParamsE,(.L_x_203 - _ZN7cutlass13device_kernelINS_4gemm6kernel13GemmUniversalIN4cute5tupleIJiiiiEEENS1_10collective13CollectiveMmaINS1_40MainloopSm90TmaGmmaWarpSpecializedSparseILi11ENS5_IJNS4_1CILi1EEESB_SB_EEENS1_32KernelTmaWarpSpecializedPingpongEEENS5_IJNSA_ILi64EEENSA_ILi128EEESF_EEENS_10bfloat16_tENS5_IJNS4_6LayoutINS5_IJiNS5_IJNSA_ILi2EEEiEEEiEEENS5_IJlNS5_IJSB_SK_EEElEEEEENSJ_INS5_IJNS5_IJNS5_IJNSA_ILi8EEESK_NSA_ILi4EEEEEEiEEENS5_IJNS5_IJNSA_ILi16EEESK_SK_EEEiEEEiEEENS5_IJNS5_IJNS5_IJSF_SU_NSA_ILi1024EEEEEENSA_ILi4096EEEEEENS5_IJNS5_IJSB_NSA_ILi512EEENSA_ILi32EEEEEElEEElEEEEEEEESI_NS5_IJlSB_lEEENS4_8TiledMMAINS4_8MMA_AtomIJNS4_4SM904GMMA6SPARSE29GMMA_64x128x32_F32BF16BF16_SSILNS1D_5MajorE0ELS1G_0ELNS1D_7ScaleInE1ELS1H_1ELNS1D_9SparseSelE0EEEEEENSJ_ISC_NS5_IJNSA_ILi0EEES1L_S1L_EEEEENS5_IJNS4_10UnderscoreES1O_S1O_EEEEENS4_13SM90_TMA_LOADENS4_14ComposedLayoutINS4_7SwizzleILi2ELi4ELi3EEENS4_25smem_sparse_ptr_flag_bitsILi2ELi16EEENSJ_INS5_IJNS5_IJSB_SQ_EEENS5_IJSK_S13_EEEEEENS5_IJNS5_IJS1L_SF_EEESN_EEEEEEEvNS4_8identityES1R_NS1S_INS1T_ILi3ELi4ELi3EEENS4_18smem_ptr_flag_bitsILi16EEENSJ_INS5_IJSQ_SF_EEENS5_IJSF_SB_EEEEEEEvS24_EENS_8epilogue10collective6detail29Sm90TmaWarpSpecializedAdapterINS2E_15DefaultEpilogueIfNS5_IJSB_llEEES2I_NS2D_6thread17LinearCombinationIfLi1EffLNS2J_9ScaleType4KindE0ELNS_15FloatRoundStyleE2EfEENS1_15EpilogueDefaultEEEEEvvEEEEvNT_6ParamsE)
        .other          _ZN7cutlass13device_kernelINS_4gemm6kernel13GemmUniversalIN4cute5tupleIJiiiiEEENS1_10collective13CollectiveMmaINS1_40MainloopSm90TmaGmmaWarpSpecializedSparseILi11ENS5_IJNS4_1CILi1EEESB_SB_EEENS1_32KernelTmaWarpSpecializedPingpongEEENS5_IJNSA_ILi64EEENSA_ILi128EEESF_EEENS_10bfloat16_tENS5_IJNS4_6LayoutINS5_IJiNS5_IJNSA_ILi2EEEiEEEiEEENS5_IJlNS5_IJSB_SK_EEElEEEEENSJ_INS5_IJNS5_IJNS5_IJNSA_ILi8EEESK_NSA_ILi4EEEEEEiEEENS5_IJNS5_IJNSA_ILi16EEESK_SK_EEEiEEEiEEENS5_IJNS5_IJNS5_IJSF_SU_NSA_ILi1024EEEEEENSA_ILi4096EEEEEENS5_IJNS5_IJSB_NSA_ILi512EEENSA_ILi32EEEEEElEEElEEEEEEEESI_NS5_IJlSB_lEEENS4_8TiledMMAINS4_8MMA_AtomIJNS4_4SM904GMMA6SPARSE29GMMA_64x128x32_F32BF16BF16_SSILNS1D_5MajorE0ELS1G_0ELNS1D_7ScaleInE1ELS1H_1ELNS1D_9SparseSelE0EEEEEENSJ_ISC_NS5_IJNSA_ILi0EEES1L_S1L_EEEEENS5_IJNS4_10UnderscoreES1O_S1O_EEEEENS4_13SM90_TMA_LOADENS4_14ComposedLayoutINS4_7SwizzleILi2ELi4ELi3EEENS4_25smem_sparse_ptr_flag_bitsILi2ELi16EEENSJ_INS5_IJNS5_IJSB_SQ_EEENS5_IJSK_S13_EEEEEENS5_IJNS5_IJS1L_SF_EEESN_EEEEEEEvNS4_8identityES1R_NS1S_INS1T_ILi3ELi4ELi3EEENS4_18smem_ptr_flag_bitsILi16EEENSJ_INS5_IJSQ_SF_EEENS5_IJSF_SB_EEEEEEEvS24_EENS_8epilogue10collective6detail29Sm90TmaWarpSpecializedAdapterINS2E_15DefaultEpilogueIfNS5_IJSB_llEEES2I_NS2D_6thread17LinearCombinationIfLi1EffLNS2J_9ScaleType4KindE0ELNS_15FloatRoundStyleE2EfEENS1_15EpilogueDefaultEEEEEvvEEEEvNT_6ParamsE,@"STO_CUDA_ENTRY STV_DEFAULT"
_ZN7cutlass13device_kernelINS_4gemm6kernel13GemmUniversalIN4cute5tupleIJiiiiEEENS1_10collective13CollectiveMmaINS1_40MainloopSm90TmaGmmaWarpSpecializedSparseILi11ENS5_IJNS4_1CILi1EEESB_SB_EEENS1_32KernelTmaWarpSpecializedPingpongEEENS5_IJNSA_ILi64EEENSA_ILi128EEESF_EEENS_10bfloat16_tENS5_IJNS4_6LayoutINS5_IJiNS5_IJNSA_ILi2EEEiEEEiEEENS5_IJlNS5_IJSB_SK_EEElEEEEENSJ_INS5_IJNS5_IJNS5_IJNSA_ILi8EEESK_NSA_ILi4EEEEEEiEEENS5_IJNS5_IJNSA_ILi16EEESK_SK_EEEiEEEiEEENS5_IJNS5_IJNS5_IJSF_SU_NSA_ILi1024EEEEEENSA_ILi4096EEEEEENS5_IJNS5_IJSB_NSA_ILi512EEENSA_ILi32EEEEEElEEElEEEEEEEESI_NS5_IJlSB_lEEENS4_8TiledMMAINS4_8MMA_AtomIJNS4_4SM904GMMA6SPARSE29GMMA_64x128x32_F32BF16BF16_SSILNS1D_5MajorE0ELS1G_0ELNS1D_7ScaleInE1ELS1H_1ELNS1D_9SparseSelE0EEEEEENSJ_ISC_NS5_IJNSA_ILi0EEES1L_S1L_EEEEENS5_IJNS4_10UnderscoreES1O_S1O_EEEEENS4_13SM90_TMA_LOADENS4_14ComposedLayoutINS4_7SwizzleILi2ELi4ELi3EEENS4_25smem_sparse_ptr_flag_bitsILi2ELi16EEENSJ_INS5_IJNS5_IJSB_SQ_EEENS5_IJSK_S13_EEEEEENS5_IJNS5_IJS1L_SF_EEESN_EEEEEEEvNS4_8identityES1R_NS1S_INS1T_ILi3ELi4ELi3EEENS4_18smem_ptr_flag_bitsILi16EEENSJ_INS5_IJSQ_SF_EEENS5_IJSF_SB_EEEEEEEvS24_EENS_8epilogue10collective6detail29Sm90TmaWarpSpecializedAdapterINS2E_15DefaultEpilogueIfNS5_IJSB_llEEES2I_NS2D_6thread17LinearCombinationIfLi1EffLNS2J_9ScaleType4KindE0ELNS_15FloatRoundStyleE2EfEENS1_15EpilogueDefaultEEEEEvvEEEEvNT_6ParamsE:
[----:B------:R-:W-:Y:S01]  /*0000*/  LDC R1, c[0x0][0x28] ;  /* 0x00000a00ff017b82 */ /* 0x000fe20000000800 */
[----:B------:R-:W0:Y:S01]  /*0010*/  S2R R10, SR_TID.X ;  /* 0x00000000000a7919 */ /* 0x000e220000002100 */
[----:B------:R-:W-:Y:S01]  /*0020*/  ELECT P0, URZ, PT ;  /* 0x00000000003f782f */ /* 0x000fe20003800000 */
[----:B------:R-:W-:Y:S01]  /*0030*/  BSSY B0, `(.L_x_0) ;  /* 0x0000012000007945 */ /* 0x000fe20003800000 */
[--C-:B0-----:R-:W-:Y:S02]  /*0040*/  SHF.R.U32.HI R0, RZ, 0x5, R10.reuse ;  /* 0x00000005ff007819 */ /* 0x101fe4000001160a */
[----:B------:R-:W-:-:S03]  /*0050*/  SHF.R.U32.HI R4, RZ, 0x7, R10 ;  /* 0x00000007ff047819 */ /* 0x000fc6000001160a */
[----:B------:R-:W0:Y:S04]  /*0060*/  SHFL.IDX PT, R2, R0, RZ, 0x1f ;  /* 0x00001fff00027589 */ /* 0x000e2800000e0000 */
[----:B------:R1:W2:Y:S01]  /*0070*/  SHFL.IDX PT, R5, R4, RZ, 0x1f ;  /* 0x00001fff04057589 */ /* 0x0002a200000e0000 */
[----:B0-----:R-:W-:-:S13]  /*0080*/  ISETP.NE.OR P0, PT, R2, RZ, !P0 ;  /* 0x000000ff0200720c */ /* 0x001fda0004705670 */
[----:B-12---:R-:W-:Y:S05]  /*0090*/  @P0 BRA `(.L_x_1) ;  /* 0x00000000002c0947 */ /* 0x006fea0003800000 */
[----:B------:R-:W-:Y:S02]  /*00a0*/  ULDC.64 UR4, c[0x0][0x198] ;  /* 0x0000660000047ab9 */ /* 0x000fe40000000a00 */
[----:B------:R-:W-:Y:S02]  /*00b0*/  UIADD3 UR6, UP0, UR4, 0xf0, URZ ;  /* 0x000000f004067890 */ /* 0x000fe4000ff1e03f */
[----:B------:R-:W-:Y:S02]  /*00c0*/  UIADD3 UR8, UP1, UR4, 0x1f0, URZ ;  /* 0x000001f004087890 */ /* 0x000fe4000ff3e03f */
[----:B------:R-:W-:Y:S02]  /*00d0*/  UIADD3 UR4, UP2, UR4, 0x2f0, URZ ;  /* 0x000002f004047890 */ /* 0x000fe4000ff5e03f */
[----:B------:R-:W-:Y:S02]  /*00e0*/  UIADD3.X UR7, URZ, UR5, URZ, UP0, !UPT ;  /* 0x000000053f077290 */ /* 0x000fe400087fe43f */
[----:B------:R-:W-:-:S02]  /*00f0*/  UIADD3.X UR9, URZ, UR5, URZ, UP1, !UPT ;  /* 0x000000053f097290 */ /* 0x000fc40008ffe43f */
[----:B------:R-:W-:-:S05]  /*0100*/  UIADD3.X UR5, URZ, UR5, URZ, UP2, !UPT ;  /* 0x000000053f057290 */ /* 0x000fca00097fe43f */
[----:B------:R0:W-:Y:S02]  /*0110*/  UTMACCTL.PF [UR6] ;  /* 0x00000000060079b9 */ /* 0x0001e40008040000 */
[----:B------:R0:W-:Y:S02]  /*0120*/  UTMACCTL.PF [UR8] ;  /* 0x00000000080079b9 */ /* 0x0001e40008040000 */
[----:B------:R0:W-:Y:S02]  /*0130*/  UTMACCTL.PF [UR4] ;  /* 0x00000000040079b9 */ /* 0x0001e40008040000 */
[----:B0-----:R-:W-:Y:S01]  /*0140*/  NOP ;  /* 0x0000000000007918 */ /* 0x001fe20000000000 */
.L_x_1:
[----:B------:R-:W-:Y:S05]  /*0150*/  BSYNC B0 ;  /* 0x0000000000007941 */ /* 0x000fea0003800000 */
.L_x_0:
[----:B------:R-:W0:Y:S02]  /*0160*/  SHFL.IDX PT, R3, R0, RZ, 0x1f ;  /* 0x00001fff00037589 */ /* 0x000e2400000e0000 */
[----:B0-----:R-:W-:-:S13]  /*0170*/  ISETP.NE.AND P0, PT, R3, RZ, PT ;  /* 0x000000ff0300720c */ /* 0x001fda0003f05270 */
[----:B------:R-:W-:Y:S05]  /*0180*/  @P0 BRA `(.L_x_2) ;  /* 0x00000000009c0947 */ /* 0x000fea0003800000 */
[----:B------:R-:W-:Y:S01]  /*0190*/  ELECT P0, URZ, PT ;  /* 0x00000000003f782f */ /* 0x000fe20003800000 */
[----:B------:R-:W-:-:S12]  /*01a0*/  BSSY B0, `(.L_x_2) ;  /* 0x0000025000007945 */ /* 0x000fd80003800000 */
[----:B------:R-:W-:Y:S05]  /*01b0*/  @!P0 BRA `(.L_x_3) ;  /* 0x00000000008c8947 */ /* 0x000fea0003800000 */
[----:B------:R-:W0:Y:S01]  /*01c0*/  S2UR UR8, SR_CgaCtaId ;  /* 0x00000000000879c3 */ /* 0x000e220000008800 */
[----:B------:R-:W-:Y:S01]  /*01d0*/  UMOV UR4, 0x400 ;  /* 0x0000040000047882 */ /* 0x000fe20000000000 */
[----:B------:R-:W-:Y:S01]  /*01e0*/  UMOV UR5, 0x1 ;  /* 0x0000000100057882 */ /* 0x000fe20000000000 */
[----:B------:R-:W-:Y:S02]  /*01f0*/  UMOV UR6, 0x80 ;  /* 0x0000008000067882 */ /* 0x000fe40000000000 */
[----:B------:R-:W-:-:S04]  /*0200*/  UIADD3 UR6, -UR6, 0x100000, URZ ;  /* 0x0010000006067890 */ /* 0x000fc8000fffe13f */
[----:B------:R-:W-:Y:S02]  /*0210*/  USHF.L.U32 UR7, UR6, 0xb, URZ ;  /* 0x0000000b06077899 */ /* 0x000fe4000800063f */
[----:B------:R-:W-:Y:S02]  /*0220*/  USHF.L.U32 UR6, UR6, 0x1, URZ ;  /* 0x0000000106067899 */ /* 0x000fe4000800063f */
[----:B0-----:R-:W-:Y:S02]  /*0230*/  ULEA UR8, UR8, UR4, 0x18 ;  /* 0x0000000408087291 */ /* 0x001fe4000f8ec03f */
[----:B------:R-:W-:-:S04]  /*0240*/  UIADD3 UR4, -UR5, 0x100000, URZ ;  /* 0x0010000005047890 */ /* 0x000fc8000fffe13f */
[----:B------:R-:W-:Y:S02]  /*0250*/  USHF.L.U32 UR5, UR4, 0xb, URZ ;  /* 0x0000000b04057899 */ /* 0x000fe4000800063f */
[----:B------:R-:W-:Y:S01]  /*0260*/  USHF.L.U32 UR4, UR4, 0x1, URZ ;  /* 0x0000000104047899 */ /* 0x000fe2000800063f */
[----:B------:R-:W0:Y:S11]  /*0270*/  FENCE.VIEW.ASYNC.S ;  /* 0x00000000000073c6 */ /* 0x000e360000000000 */
[----:B0-----:R0:W1:Y:S01]  /*0280*/  SYNCS.EXCH.64 URZ, [UR8], UR4 ;  /* 0x00000004083f75b2 */ /* 0x0010620008000100 */
[----:B------:R0:W2:Y:S01]  /*0290*/  SYNCS.EXCH.64 URZ, [UR8+0x58], UR6 ;  /* 0x00005806083f75b2 */ /* 0x0000a20008000100 */
[----:B------:R0:W3:Y:S01]  /*02a0*/  SYNCS.EXCH.64 URZ, [UR8+0x8], UR4 ;  /* 0x00000804083f75b2 */ /* 0x0000e20008000100 */
[----:B------:R0:W4:Y:S01]  /*02b0*/  SYNCS.EXCH.64 URZ, [UR8+0x60], UR6 ;  /* 0x00006006083f75b2 */ /* 0x0001220008000100 */
[----:B------:R0:W0:Y:S01]  /*02c0*/  SYNCS.EXCH.64 URZ, [UR8+0x10], UR4 ;  /* 0x00001004083f75b2 */ /* 0x0000220008000100 */
        /* <DEDUP_REMOVED lines=17> */
[----:B------:R-:W-:Y:S01]  /*03e0*/  NOP ;  /* 0x0000000000007918 */ /* 0x000fe20000000000 */
.L_x_3:
[----:B0-----:R-:W-:Y:S05]  /*03f0*/  BSYNC B0 ;  /* 0x0000000000007941 */ /* 0x001fea0003800000 */
.L_x_2:
[----:B------:R-:W0:Y:S01]  /*0400*/  SHFL.IDX PT, R6, R0, RZ, 0x1f ;  /* 0x00001fff00067589 */ /* 0x000e2200000e0000 */
[----:B------:R-:W-:Y:S01]  /*0410*/  ELECT P0, URZ, PT ;  /* 0x00000000003f782f */ /* 0x000fe20003800000 */
[----:B------:R-:W-:Y:S01]  /*0420*/  NOP ;  /* 0x0000000000007918 */ /* 0x000fe20000000000 */
[----:B------:R-:W-:Y:S01]  /*0430*/  ELECT P1, URZ, PT ;  /* 0x00000000003f782f */ /* 0x000fe20003820000 */
[----:B------:R-:W5:Y:S01]  /*0440*/  SHFL.IDX PT, R3, R0, RZ, 0x1f ;  /* 0x00001fff00037589 */ /* 0x000f6200000e0000 */
[----:B------:R-:W-:Y:S01]  /*0450*/  UMOV UR4, 0x20 ;  /* 0x0000002000047882 */ /* 0x000fe20000000000 */
[----:B------:R-:W-:Y:S01]  /*0460*/  UMOV UR11, 0x80 ;  /* 0x00000080000b7882 */ /* 0x000fe20000000000 */
[----:B------:R-:W-:Y:S01]  /*0470*/  NOP ;  /* 0x0000000000007918 */ /* 0x000fe20000000000 */
[----:B------:R-:W1:Y:S01]  /*0480*/  SHFL.IDX PT, R4, R4, RZ, 0x1f ;  /* 0x00001fff04047589 */ /* 0x000e6200000e0000 */
[C---:B------:R-:W-:Y:S01]  /*0490*/  VIADD R33, R5.reuse, 0xffffffff ;  /* 0xffffffff05217836 */ /* 0x040fe20000000000 */
[----:B------:R-:W-:Y:S01]  /*04a0*/  ULDC.64 UR18, c[0x0][0x208] ;  /* 0x0000820000127ab9 */ /* 0x000fe20000000a00 */
[----:B------:R-:W-:-:S03]  /*04b0*/  ISETP.NE.AND P2, PT, R5, RZ, PT ;  /* 0x000000ff0500720c */ /* 0x000fc60003f45270 */
[----:B------:R-:W-:Y:S02]  /*04c0*/  ISETP.GE.U32.AND P3, PT, R33, 0x2, PT ;  /* 0x000000022100780c */ /* 0x000fe40003f66070 */
[----:B0-----:R-:W-:Y:S02]  /*04d0*/  ISETP.NE.OR P0, PT, R6, RZ, !P0 ;  /* 0x000000ff0600720c */ /* 0x001fe40004705670 */
[----:B-----5:R-:W-:Y:S02]  /*04e0*/  ISETP.NE.OR P1, PT, R3, RZ, !P1 ;  /* 0x000000ff0300720c */ /* 0x020fe40004f25670 */
[----:B------:R-:W-:Y:S02]  /*04f0*/  SHF.R.S32.HI R3, RZ, 0x1f, R2 ;  /* 0x0000001fff037819 */ /* 0x000fe40000011402 */
[----:B-1----:R-:W-:Y:S02]  /*0500*/  R2UR UR12, R4 ;  /* 0x00000000040c72ca */ /* 0x002fe400000e0000 */
[----:B------:R-:W-:-:S05]  /*0510*/  LEA.HI R3, R3, R2, RZ, 0x2 ;  /* 0x0000000203037211 */ /* 0x000fca00078f10ff */
[----:B------:R-:W-:Y:S01]  /*0520*/  VOTEU.ALL UP0, P0 ;  /* 0x00000000003f7886 */ /* 0x000fe20000000000 */
[----:B------:R-:W-:Y:S01]  /*0530*/  LOP3.LUT R3, R3, 0xfffffffc, RZ, 0xc0, !PT ;  /* 0xfffffffc03037812 */ /* 0x000fe200078ec0ff */
[----:B------:R-:W-:-:S03]  /*0540*/  VOTEU.ALL UP1, P1 ;  /* 0x00000000003f7886 */ /* 0x000fc60000820000 */
[----:B------:R-:W0:Y:S01]  /*0550*/  @!UP0 S2UR UR7, SR_CgaCtaId ;  /* 0x00000000000789c3 */ /* 0x000e220000008800 */
[----:B------:R-:W-:Y:S01]  /*0560*/  @!UP0 UMOV UR6, 0x400 ;  /* 0x0000040000068882 */ /* 0x000fe20000000000 */
[----:B------:R-:W-:-:S04]  /*0570*/  @!UP0 UIADD3 UR4, -UR4, 0x100000, URZ ;  /* 0x0010000004048890 */ /* 0x000fc8000fffe13f */
[----:B------:R-:W-:Y:S02]  /*0580*/  @!UP0 USHF.L.U32 UR5, UR4, 0xb, URZ ;  /* 0x0000000b04058899 */ /* 0x000fe4000800063f */
[----:B------:R-:W-:Y:S01]  /*0590*/  @!UP0 USHF.L.U32 UR4, UR4, 0x1, URZ ;  /* 0x0000000104048899 */ /* 0x000fe2000800063f */
[----:B------:R-:W-:Y:S01]  /*05a0*/  IMAD.IADD R20, R2, 0x1, -R3 ;  /* 0x0000000102147824 */ /* 0x000fe200078e0a03 */
[----:B------:R-:W-:Y:S01]  /*05b0*/  @!UP1 UMOV UR9, 0x400 ;  /* 0x0000040000099882 */ /* 0x000fe20000000000 */
[----:B------:R-:W-:Y:S01]  /*05c0*/  VOTEU.ALL UP2, P1 ;  /* 0x00000000003f7886 */ /* 0x000fe20000840000 */
[----:B------:R-:W-:Y:S01]  /*05d0*/  VOTEU.ALL UP3, P1 ;  /* 0x00000000003f7886 */ /* 0x000fe20000860000 */
[----:B------:R-:W-:Y:S01]  /*05e0*/  VOTEU.ALL UP4, P1 ;  /* 0x00000000003f7886 */ /* 0x000fe20000880000 */
[----:B------:R-:W1:Y:S01]  /*05f0*/  @!UP1 S2UR UR10, SR_CgaCtaId ;  /* 0x00000000000a99c3 */ /* 0x000e620000008800 */
[----:B------:R-:W-:Y:S01]  /*0600*/  VOTEU.ALL UP5, P1 ;  /* 0x00000000003f7886 */ /* 0x000fe200008a0000 */
[----:B------:R-:W-:-:S04]  /*0610*/  SHF.R.S32.HI R3, RZ, 0x1f, R10 ;  /* 0x0000001fff037819 */ /* 0x000fc8000001140a */
[----:B------:R-:W-:-:S04]  /*0620*/  LEA.HI R3, R3, R10, RZ, 0x7 ;  /* 0x0000000a03037211 */ /* 0x000fc800078f38ff */
[----:B------:R-:W-:-:S05]  /*0630*/  LOP3.LUT R3, R3, 0xffffff80, RZ, 0xc0, !PT ;  /* 0xffffff8003037812 */ /* 0x000fca00078ec0ff */
[----:B------:R-:W-:Y:S01]  /*0640*/  IMAD.IADD R11, R10, 0x1, -R3 ;  /* 0x000000010a0b7824 */ /* 0x000fe200078e0a03 */
[----:B0-----:R-:W-:Y:S02]  /*0650*/  @!UP0 ULEA UR8, UR7, UR6, 0x18 ;  /* 0x0000000607088291 */ /* 0x001fe4000f8ec03f */
[----:B------:R-:W-:-:S04]  /*0660*/  @!UP1 UIADD3 UR6, -UR11, 0x100000, URZ ;  /* 0x001000000b069890 */ /* 0x000fc8000fffe13f */
[----:B------:R-:W-:Y:S02]  /*0670*/  @!UP1 USHF.L.U32 UR7, UR6, 0xb, URZ ;  /* 0x0000000b06079899 */ /* 0x000fe4000800063f */
[----:B------:R-:W-:Y:S01]  /*0680*/  @!UP1 USHF.L.U32 UR6, UR6, 0x1, URZ ;  /* 0x0000000106069899 */ /* 0x000fe2000800063f */
[----:B------:R-:W-:Y:S01]  /*0690*/  VOTEU.ALL UP0, P0 ;  /* 0x00000000003f7886 */ /* 0x000fe20000000000 */
[----:B-1----:R-:W-:Y:S01]  /*06a0*/  @!UP1 ULEA UR9, UR10, UR9, 0x18 ;  /* 0x000000090a099291 */ /* 0x002fe2000f8ec03f */
[----:B------:R-:W-:Y:S02]  /*06b0*/  VOTEU.ALL UP1, P0 ;  /* 0x00000000003f7886 */ /* 0x000fe40000020000 */
[----:B------:R-:W-:Y:S01]  /*06c0*/  ULDC.64 UR10, c[0x0][0x698] ;  /* 0x0001a600000a7ab9 */ /* 0x000fe20000000a00 */
[----:B------:R-:W-:Y:S01]  /*06d0*/  ISETP.NE.AND P0, PT, R20, 0x3, PT ;  /* 0x000000031400780c */ /* 0x000fe20003f05270 */
[----:B------:R-:W0:Y:S02]  /*06e0*/  FENCE.VIEW.ASYNC.S ;  /* 0x00000000000073c6 */ /* 0x000e240000000000 */
[----:B0-----:R0:W2:Y:S01]  /*06f0*/  @!UP0 SYNCS.EXCH.64 URZ, [UR8+0xe0], UR4 ;  /* 0x0000e004083f85b2 */ /* 0x0010a20008000100 */
[----:B------:R-:W-:-:S02]  /*0700*/  ISETP.NE.U32.AND P1, PT, RZ, UR10, PT ;  /* 0x0000000aff007c0c */ /* 0x000fc4000bf25070 */
[----:B------:R-:W-:Y:S02]  /*0710*/  ISETP.EQ.OR P0, PT, R20, RZ, !P0 ;  /* 0x000000ff1400720c */ /* 0x000fe40004702670 */
[----:B------:R-:W-:Y:S02]  /*0720*/  ISETP.NE.AND.EX P1, PT, RZ, UR11, PT, P1 ;  /* 0x0000000bff007c0c */ /* 0x000fe4000bf25310 */
[----:B------:R-:W-:-:S04]  /*0730*/  ISETP.EQ.AND P0, PT, R5, RZ, P0 ;  /* 0x000000ff0500720c */ /* 0x000fc80000702270 */
[----:B------:R-:W-:-:S04]  /*0740*/  SEL R7, RZ, 0x1, !P0 ;  /* 0x00000001ff077807 */ /* 0x000fc80004000000 */
[----:B------:R-:W-:Y:S01]  /*0750*/  SEL R7, R7, 0x2, P3 ;  /* 0x0000000207077807 */ /* 0x000fe20001800000 */
[----:B------:R0:W2:Y:S01]  /*0760*/  @!UP1 SYNCS.EXCH.64 URZ, [UR8+0xe8], UR4 ;  /* 0x0000e804083f95b2 */ /* 0x0000a20008000100 */
[----:B------:R-:W-:Y:S01]  /*0770*/  NOP ;  /* 0x0000000000007918 */ /* 0x000fe20000000000 */
[----:B------:R0:W2:Y:S01]  /*0780*/  @!UP2 SYNCS.EXCH.64 URZ, [UR9+0xc0], UR6 ;  /* 0x0000c006093fa5b2 */ /* 0x0000a20008000100 */
[----:B------:R0:W2:Y:S01]  /*0790*/  @!UP3 SYNCS.EXCH.64 URZ, [UR9+0xc8], UR6 ;  /* 0x0000c806093fb5b2 */ /* 0x0000a20008000100 */
[----:B------:R0:W2:Y:S01]  /*07a0*/  @!UP4 SYNCS.EXCH.64 URZ, [UR9+0xd0], UR6 ;  /* 0x0000d006093fc5b2 */ /* 0x0000a20008000100 */
[----:B------:R0:W2:Y:S01]  /*07b0*/  @!UP5 SYNCS.EXCH.64 URZ, [UR9+0xd8], UR6 ;  /* 0x0000d806093fd5b2 */ /* 0x0000a20008000100 */
[----:B------:R-:W-:Y:S01]  /*07c0*/  NOP ;  /* 0x0000000000007918 */ /* 0x000fe20000000000 */
[----:B--234-:R-:W-:Y:S06]  /*07d0*/  BAR.SYNC.DEFER_BLOCKING 0x0 ;  /* 0x0000000000007b1d */ /* 0x01cfec0000010000 */
[----:B0-----:R-:W-:Y:S05]  /*07e0*/  @!P1 BRA `(.L_x_4) ;  /* 0x00000000001c9947 */ /* 0x001fea0003800000 */
[----:B------:R-:W0:Y:S02]  /*07f0*/  LDC.64 R2, c[0x0][0x698] ;  /* 0x0001a600ff027b82 */ /* 0x000e240000000a00 */
[----:B0-----:R-:W2:Y:S02]  /*0800*/  LDG.E.64 R2, desc[UR18][R2.64] ;  /* 0x0000001202027981 */ /* 0x001ea4000c1e1b00 */
[----:B--2---:R-:W-:-:S04]  /*0810*/  ISETP.NE.U32.AND P0, PT, R2, RZ, PT ;  /* 0x000000ff0200720c */ /* 0x004fc80003f05070 */
[----:B------:R-:W-:-:S13]  /*0820*/  ISETP.NE.AND.EX P0, PT, R3, RZ, PT, P0 ;  /* 0x000000ff0300720c */ /* 0x000fda0003f05300 */
[----:B------:R-:W-:Y:S05]  /*0830*/  @!P0 BRA `(.L_x_4) ;  /* 0x0000000000088947 */ /* 0x000fea0003800000 */
[----:B------:R2:W5:Y:S01]  /*0840*/  LD.E R12, desc[UR18][R2.64] ;  /* 0x00000012020c7980 */ /* 0x000562000c101900 */
[----:B------:R-:W-:Y:S05]  /*0850*/  BRA `(.L_x_5) ;  /* 0x0000000000207947 */ /* 0x000fea0003800000 */
.L_x_4:
[----:B------:R-:W-:Y:S02]  /*0860*/  ULDC.64 UR4, c[0x0][0x688] ;  /* 0x0001a20000047ab9 */ /* 0x000fe40000000a00 */
[----:B------:R-:W-:-:S04]  /*0870*/  ISETP.NE.U32.AND P0, PT, RZ, UR4, PT ;  /* 0x00000004ff007c0c */ /* 0x000fc8000bf05070 */
[----:B------:R-:W-:-:S13]  /*0880*/  ISETP.NE.AND.EX P0, PT, RZ, UR5, PT, P0 ;  /* 0x00000005ff007c0c */ /* 0x000fda000bf05300 */
[----:B------:R-:W-:Y:S05]  /*0890*/  @!P0 BRA `(.L_x_6) ;  /* 0x00000000000c8947 */ /* 0x000fea0003800000 */
[----:B------:R-:W0:Y:S02]  /*08a0*/  LDC.64 R12, c[0x0][0x688] ;  /* 0x0001a200ff0c7b82 */ /* 0x000e240000000a00 */
[----:B0-----:R0:W5:Y:S01]  /*08b0*/  LDG.E R12, desc[UR18][R12.64] ;  /* 0x000000120c0c7981 */ /* 0x001162000c1e1900 */
[----:B------:R-:W-:Y:S05]  /*08c0*/  BRA `(.L_x_5) ;  /* 0x0000000000047947 */ /* 0x000fea0003800000 */
.L_x_6:
[----:B------:R-:W1:Y:S02]  /*08d0*/  LDC R12, c[0x0][0x680] ;  /* 0x0001a000ff0c7b82 */ /* 0x000e640000000800 */
.L_x_5:
[----:B------:R-:W-:Y:S02]  /*08e0*/  ULDC.64 UR4, c[0x0][0x6a0] ;  /* 0x0001a80000047ab9 */ /* 0x000fe40000000a00 */
[----:B------:R-:W-:-:S04]  /*08f0*/  ISETP.NE.U32.AND P0, PT, RZ, UR4, PT ;  /* 0x00000004ff007c0c */ /* 0x000fc8000bf05070 */
[----:B------:R-:W-:-:S13]  /*0900*/  ISETP.NE.AND.EX P0, PT, RZ, UR5, PT, P0 ;  /* 0x00000005ff007c0c */ /* 0x000fda000bf05300 */
[----:B------:R-:W-:Y:S05]  /*0910*/  @!P0 BRA `(.L_x_7) ;  /* 0x00000000001c8947 */ /* 0x000fea0003800000 */
[----:B--2---:R-:W2:Y:S02]  /*0920*/  LDC.64 R2, c[0x0][0x6a0] ;  /* 0x0001a800ff027b82 */ /* 0x004ea40000000a00 */
[----:B--2---:R-:W2:Y:S02]  /*0930*/  LDG.E.64 R2, desc[UR18][R2.64] ;  /* 0x0000001202027981 */ /* 0x004ea4000c1e1b00 */
[----:B--2---:R-:W-:-:S04]  /*0940*/  ISETP.NE.U32.AND P0, PT, R2, RZ, PT ;  /* 0x000000ff0200720c */ /* 0x004fc80003f05070 */
[----:B------:R-:W-:-:S13]  /*0950*/  ISETP.NE.AND.EX P0, PT, R3, RZ, PT, P0 ;  /* 0x000000ff0300720c */ /* 0x000fda0003f05300 */
[----:B------:R-:W-:Y:S05]  /*0960*/  @!P0 BRA `(.L_x_7) ;  /* 0x0000000000088947 */ /* 0x000fea0003800000 */
[----:B0-----:R4:W5:Y:S01]  /*0970*/  LD.E R13, desc[UR18][R2.64] ;  /* 0x00000012020d7980 */ /* 0x001962000c101900 */
[----:B------:R-:W-:Y:S05]  /*0980*/  BRA `(.L_x_8) ;  /* 0x0000000000207947 */ /* 0x000fea0003800000 */
.L_x_7:
[----:B------:R-:W-:Y:S02]  /*0990*/  ULDC.64 UR4, c[0x0][0x690] ;  /* 0x0001a40000047ab9 */ /* 0x000fe40000000a00 */
[----:B------:R-:W-:-:S04]  /*09a0*/  ISETP.NE.U32.AND P0, PT, RZ, UR4, PT ;  /* 0x00000004ff007c0c */ /* 0x000fc8000bf05070 */
[----:B------:R-:W-:-:S13]  /*09b0*/  ISETP.NE.AND.EX P0, PT, RZ, UR5, PT, P0 ;  /* 0x00000005ff007c0c */ /* 0x000fda000bf05300 */
[----:B------:R-:W-:Y:S05]  /*09c0*/  @!P0 BRA `(.L_x_9) ;  /* 0x00000000000c8947 */ /* 0x000fea0003800000 */
[----:B--2---:R-:W0:Y:S02]  /*09d0*/  LDC.64 R2, c[0x0][0x690] ;  /* 0x0001a400ff027b82 */ /* 0x004e240000000a00 */
[----:B0-----:R3:W5:Y:S01]  /*09e0*/  LDG.E R13, desc[UR18][R2.64] ;  /* 0x00000012020d7981 */ /* 0x001762000c1e1900 */
[----:B------:R-:W-:Y:S05]  /*09f0*/  BRA `(.L_x_8) ;  /* 0x0000000000047947 */ /* 0x000fea0003800000 */
.L_x_9:
[----:B0-----:R-:W0:Y:S02]  /*0a00*/  LDC R13, c[0x0][0x684] ;  /* 0x0001a100ff0d7b82 */ /* 0x001e240000000800 */
.L_x_8:
[----:B------:R-:W1:Y:S01]  /*0a10*/  LDC R0, c[0x0][0x75c] ;  /* 0x0001d700ff007b82 */ /* 0x000e620000000800 */
[----:B------:R-:W2:Y:S01]  /*0a20*/  S2R R21, SR_CTAID.Y ;  /* 0x0000000000157919 */ /* 0x000ea20000002600 */
[----:B------:R-:W-:Y:S01]  /*0a30*/  ULDC UR8, c[0x0][0x604] ;  /* 0x0001810000087ab9 */ /* 0x000fe20000000800 */
[----:B------:R-:W-:Y:S01]  /*0a40*/  ISETP.NE.AND P0, PT, R5, 0x2, PT ;  /* 0x000000020500780c */ /* 0x000fe20003f05270 */
[----:B------:R-:W-:Y:S01]  /*0a50*/  UIADD3 UR8, UR8, 0x1f, URZ ;  /* 0x0000001f08087890 */ /* 0x000fe2000fffe03f */
[----:B------:R-:W0:Y:S01]  /*0a60*/  S2R R14, SR_CTAID.X ;  /* 0x00000000000e7919 */ /* 0x000e220000002500 */
[----:B------:R-:W-:Y:S01]  /*0a70*/  UMOV UR5, URZ ;  /* 0x0000003f00057c82 */ /* 0x000fe20008000000 */
[----:B------:R-:W-:Y:S01]  /*0a80*/  UMOV UR4, URZ ;  /* 0x0000003f00047c82 */ /* 0x000fe20008000000 */
[----:B------:R-:W-:Y:S01]  /*0a90*/  USHF.R.S32.HI UR9, URZ, 0x1f, UR8 ;  /* 0x0000001f3f097899 */ /* 0x000fe20008011408 */
[----:B------:R-:W-:-:S03]  /*0aa0*/  ULDC.64 UR10, c[0x0][0x750] ;  /* 0x0001d400000a7ab9 */ /* 0x000fc60000000a00 */
[----:B------:R-:W-:Y:S01]  /*0ab0*/  ULEA.HI UR9, UR9, UR8, URZ, 0x5 ;  /* 0x0000000809097291 */ /* 0x000fe2000f8f283f */
[----:B-1----:R-:W-:-:S13]  /*0ac0*/  ISETP.NE.AND P3, PT, R0, 0x1, PT ;  /* 0x000000010000780c */ /* 0x002fda0003f65270 */
[----:B------:R-:W0:Y:S01]  /*0ad0*/  @P3 LDC R15, c[0x0][0x10] ;  /* 0x00000400ff0f3b82 */ /* 0x000e220000000800 */
[----:B--234-:R-:W-:Y:S02]  /*0ae0*/  @P3 IMAD.MOV.U32 R2, RZ, RZ, R21 ;  /* 0x000000ffff023224 */ /* 0x01cfe400078e0015 */
[----:B------:R-:W-:Y:S02]  /*0af0*/  @P3 IMAD.MOV.U32 R3, RZ, RZ, RZ ;  /* 0x000000ffff033224 */ /* 0x000fe400078e00ff */
[----:B------:R-:W-:-:S03]  /*0b00*/  @P3 IMAD.MOV.U32 R5, RZ, RZ, RZ ;  /* 0x000000ffff053224 */ /* 0x000fc600078e00ff */
[----:B------:R-:W1:Y:S01]  /*0b10*/  @!P3 LDC R9, c[0x0][0xc] ;  /* 0x00000300ff09bb82 */ /* 0x000e620000000800 */
[----:B------:R-:W-:Y:S01]  /*0b20*/  ULDC UR6, c[0x0][0xc] ;  /* 0x0000030000067ab9 */ /* 0x000fe20000000800 */
[----:B------:R-:W-:Y:S02]  /*0b30*/  ULDC UR7, c[0x0][0x10] ;  /* 0x0000040000077ab9 */ /* 0x000fe40000000800 */
[----:B------:R-:W-:-:S04]  /*0b40*/  UIMAD.WIDE.U32 UR6, UR6, UR7, URZ ;  /* 0x00000007060672a5 */ /* 0x000fc8000f8e003f */
[----:B------:R-:W2:Y:S01]  /*0b50*/  LDC R8, c[0x0][0x14] ;  /* 0x00000500ff087b82 */ /* 0x000ea20000000800 */
[----:B0-----:R-:W-:-:S04]  /*0b60*/  @P3 IMAD.WIDE.U32 R2, R14, R15, R2 ;  /* 0x0000000f0e023225 */ /* 0x001fc800078e0002 */
[----:B------:R-:W-:Y:S02]  /*0b70*/  IMAD.MOV.U32 R15, RZ, RZ, RZ ;  /* 0x000000ffff0f7224 */ /* 0x000fe400078e00ff */
[----:B------:R-:W-:Y:S02]  /*0b80*/  @P3 IMAD.IADD R3, R3, 0x1, R5 ;  /* 0x0000000103033824 */ /* 0x000fe400078e0205 */
[----:B-1----:R-:W-:-:S04]  /*0b90*/  @!P3 IMAD.WIDE.U32 R4, R9, R21, R14 ;  /* 0x000000150904b225 */ /* 0x002fc800078e000e */
[----:B------:R-:W-:Y:S02]  /*0ba0*/  @!P3 IMAD.MOV.U32 R2, RZ, RZ, R4 ;  /* 0x000000ffff02b224 */ /* 0x000fe400078e0004 */
[----:B------:R-:W-:Y:S02]  /*0bb0*/  @!P3 IMAD.MOV.U32 R3, RZ, RZ, R5 ;  /* 0x000000ffff03b224 */ /* 0x000fe400078e0005 */
[C---:B--2---:R-:W-:Y:S02]  /*0bc0*/  IMAD R17, R8.reuse, UR7, RZ ;  /* 0x0000000708117c24 */ /* 0x044fe4000f8e02ff */
[----:B------:R-:W-:Y:S01]  /*0bd0*/  IMAD.WIDE.U32 R8, R8, UR6, RZ ;  /* 0x0000000608087c25 */ /* 0x000fe2000f8e00ff */
[----:B------:R-:W-:-:S03]  /*0be0*/  USHF.R.S32.HI UR6, URZ, 0x5, UR9 ;  /* 0x000000053f067899 */ /* 0x000fc60008011409 */
[----:B------:R-:W-:Y:S01]  /*0bf0*/  IMAD.IADD R0, R9, 0x1, R17 ;  /* 0x0000000109007824 */ /* 0x000fe200078e0211 */
[----:B------:R-:W-:Y:S08]  /*0c00*/  @P0 BRA `(.L_x_10) ;  /* 0x0000000000200947 */ /* 0x000ff00003800000 */
[----:B------:R-:W-:Y:S01]  /*0c10*/  UISETP.GE.U32.AND UP0, UPT, UR6, 0xb, UPT ;  /* 0x0000000b0600788c */ /* 0x000fe2000bf06070 */
[----:B------:R-:W-:Y:S01]  /*0c20*/  IADD3 R2, P0, R2, R8, RZ ;  /* 0x0000000802027210 */ /* 0x000fe20007f1e0ff */
[----:B------:R-:W-:-:S04]  /*0c30*/  UIMAD.WIDE.U32 UR4, UR6, -0x45d1745d, URZ ;  /* 0xba2e8ba3060478a5 */ /* 0x000fc8000f8e003f */
[----:B------:R-:W-:Y:S01]  /*0c40*/  USHF.R.U32.HI UR5, URZ, 0x3, UR5 ;  /* 0x000000033f057899 */ /* 0x000fe20008011605 */
[----:B------:R-:W-:Y:S02]  /*0c50*/  IMAD.X R3, R0, 0x1, R3, P0 ;  /* 0x0000000100037824 */ /* 0x000fe400000e0603 */
[----:B------:R-:W-:Y:S02]  /*0c60*/  UMOV UR4, URZ ;  /* 0x0000003f00047c82 */ /* 0x000fe40008000000 */
[----:B------:R-:W-:Y:S02]  /*0c70*/  @UP0 ULOP3.LUT UR4, UR5, 0x1, URZ, 0xc0, !UPT ;  /* 0x0000000105040892 */ /* 0x000fe4000f8ec03f */
[----:B------:R-:W-:-:S12]  /*0c80*/  UIMAD UR5, UR5, -0xb, UR6 ;  /* 0xfffffff5050578a4 */ /* 0x000fd8000f8e0206 */
.L_x_10:
[----:B------:R-:W-:Y:S01]  /*0c90*/  ISETP.GE.U32.AND P0, PT, R2, UR10, PT ;  /* 0x0000000a02007c0c */ /* 0x000fe2000bf06070 */
[----:B------:R-:W-:Y:S01]  /*0ca0*/  IMAD.MOV.U32 R6, RZ, RZ, -0x1 ;  /* 0xffffffffff067424 */ /* 0x000fe200078e00ff */
[----:B------:R-:W-:Y:S01]  /*0cb0*/  PRMT R16, RZ, 0x7610, R16 ;  /* 0x00007610ff107816 */ /* 0x000fe20000000010 */
[----:B------:R-:W-:Y:S01]  /*0cc0*/  IMAD.MOV.U32 R5, RZ, RZ, -0x1 ;  /* 0xffffffffff057424 */ /* 0x000fe200078e00ff */
[----:B------:R-:W-:Y:S01]  /*0cd0*/  ISETP.GE.U32.AND.EX P0, PT, R3, UR11, PT, P0 ;  /* 0x0000000b03007c0c */ /* 0x000fe2000bf06100 */
[----:B------:R-:W-:-:S12]  /*0ce0*/  IMAD.MOV.U32 R4, RZ, RZ, -0x1 ;  /* 0xffffffffff047424 */ /* 0x000fd800078e00ff */
[----:B------:R-:W-:Y:S05]  /*0cf0*/  @P0 BRA `(.L_x_11) ;  /* 0x00000004005c0947 */ /* 0x000fea0003800000 */
[----:B------:R-:W0:Y:S01]  /*0d00*/  LDC.64 R24, c[0x0][0x728] ;  /* 0x0001ca00ff187b82 */ /* 0x000e220000000a00 */
[----:B------:R-:W-:Y:S02]  /*0d10*/  IMAD.MOV.U32 R4, RZ, RZ, R2 ;  /* 0x000000ffff047224 */ /* 0x000fe400078e0002 */
[----:B------:R-:W-:-:S05]  /*0d20*/  IMAD.MOV.U32 R5, RZ, RZ, R3 ;  /* 0x000000ffff057224 */ /* 0x000fca00078e0003 */
[----:B------:R-:W1:Y:S08]  /*0d30*/  LDC R6, c[0x0][0x730] ;  /* 0x0001cc00ff067b82 */ /* 0x000e700000000800 */
[----:B------:R-:W2:Y:S01]  /*0d40*/  LDC.64 R26, c[0x0][0x720] ;  /* 0x0001c800ff1a7b82 */ /* 0x000ea20000000a00 */
[----:B0-----:R-:W-:-:S04]  /*0d50*/  ISETP.NE.U32.AND P0, PT, R24, RZ, PT ;  /* 0x000000ff1800720c */ /* 0x001fc80003f05070 */
[----:B------:R-:W-:-:S13]  /*0d60*/  ISETP.NE.AND.EX P0, PT, R25, RZ, PT, P0 ;  /* 0x000000ff1900720c */ /* 0x000fda0003f05300 */
[----:B-12---:R-:W-:Y:S05]  /*0d70*/  @!P0 BRA `(.L_x_12) ;  /* 0x0000000000288947 */ /* 0x006fea0003800000 */
[----:B------:R-:W0:Y:S02]  /*0d80*/  LDC R19, c[0x0][0x734] ;  /* 0x0001cd00ff137b82 */ /* 0x000e240000000800 */
[----:B0-----:R-:W-:-:S05]  /*0d90*/  IADD3 R19, P0, R2, R19, RZ ;  /* 0x0000001302137210 */ /* 0x001fca0007f1e0ff */
[----:B------:R-:W-:-:S04]  /*0da0*/  IMAD.X R23, RZ, RZ, R3, P0 ;  /* 0x000000ffff177224 */ /* 0x000fc800000e0603 */
[----:B------:R-:W-:-:S04]  /*0db0*/  IMAD.WIDE.U32 R4, R23, R24, RZ ;  /* 0x0000001817047225 */ /* 0x000fc800078e00ff */
[----:B------:R-:W-:-:S04]  /*0dc0*/  IMAD.WIDE.U32 R16, P0, R19, R25, R4 ;  /* 0x0000001913107225 */ /* 0x000fc80007800004 */
[----:B------:R-:W-:-:S04]  /*0dd0*/  IMAD.WIDE.U32 R4, R19, R24, RZ ;  /* 0x0000001813047225 */ /* 0x000fc800078e00ff */
[----:B------:R-:W-:Y:S01]  /*0de0*/  IMAD.X R19, RZ, RZ, RZ, P0 ;  /* 0x000000ffff137224 */ /* 0x000fe200000e06ff */
[----:B------:R-:W-:Y:S01]  /*0df0*/  IADD3 RZ, P0, R5, R16, RZ ;  /* 0x0000001005ff7210 */ /* 0x000fe20007f1e0ff */
[----:B------:R-:W-:-:S04]  /*0e00*/  IMAD.MOV.U32 R18, RZ, RZ, R17 ;  /* 0x000000ffff127224 */ /* 0x000fc800078e0011 */
[----:B------:R-:W-:-:S08]  /*0e10*/  IMAD.WIDE.U32.X R4, R23, R25, R18, P0 ;  /* 0x0000001917047225 */ /* 0x000fd000000e0412 */
.L_x_12:
[--C-:B------:R-:W-:Y:S01]  /*0e20*/  SHF.R.U64 R32, R4, R6, R5.reuse ;  /* 0x0000000604207219 */ /* 0x100fe20000001205 */
[----:B------:R-:W0:Y:S01]  /*0e30*/  LDC.64 R28, c[0x0][0x740] ;  /* 0x0001d000ff1c7b82 */ /* 0x000e220000000a00 */
[----:B------:R-:W-:Y:S01]  /*0e40*/  I2FP.F32.U32 R4, R14 ;  /* 0x0000000e00047245 */ /* 0x000fe20000201000 */
[----:B------:R-:W-:Y:S01]  /*0e50*/  ULDC UR7, c[0x0][0x150] ;  /* 0x0000540000077ab9 */ /* 0x000fe20000000800 */
[----:B------:R-:W-:Y:S02]  /*0e60*/  SHF.R.U32.HI R5, RZ, R6, R5 ;  /* 0x00000006ff057219 */ /* 0x000fe40000011605 */
[----:B------:R-:W-:Y:S01]  /*0e70*/  IADD3 R17, P0, RZ, -R32, RZ ;  /* 0x80000020ff117210 */ /* 0x000fe20007f1e0ff */
[----:B------:R-:W-:Y:S01]  /*0e80*/  FMUL R6, R4, UR7 ;  /* 0x0000000704067c20 */ /* 0x000fe20008400000 */
[----:B------:R-:W-:Y:S01]  /*0e90*/  ULDC UR7, c[0x0][0x154] ;  /* 0x0000550000077ab9 */ /* 0x000fe20000000800 */
[----:B------:R-:W1:Y:S02]  /*0ea0*/  LDC R18, c[0x0][0x718] ;  /* 0x0001c600ff127b82 */ /* 0x000e640000000800 */
[----:B------:R-:W-:-:S02]  /*0eb0*/  IMAD.X R19, RZ, RZ, ~R5, P0 ;  /* 0x000000ffff137224 */ /* 0x000fc400000e0e05 */
[----:B------:R-:W2:Y:S01]  /*0ec0*/  F2I.U32.TRUNC.NTZ R6, R6 ;  /* 0x0000000600067305 */ /* 0x000ea2000020f000 */
[----:B------:R-:W-:-:S03]  /*0ed0*/  IMAD.WIDE.U32 R4, R17, R26, R2 ;  /* 0x0000001a11047225 */ /* 0x000fc600078e0002 */
[----:B------:R-:W3:Y:S01]  /*0ee0*/  LDC R15, c[0x0][0x144] ;  /* 0x00005100ff0f7b82 */ /* 0x000ee20000000800 */
[----:B------:R-:W-:-:S04]  /*0ef0*/  IMAD R16, R19, R26, RZ ;  /* 0x0000001a13107224 */ /* 0x000fc800078e02ff */
[----:B------:R-:W-:-:S03]  /*0f00*/  IMAD R17, R17, R27, R16 ;  /* 0x0000001b11117224 */ /* 0x000fc600078e0210 */
[----:B------:R-:W4:Y:S01]  /*0f10*/  LDC R22, c[0x0][0x708] ;  /* 0x0001c200ff167b82 */ /* 0x000f220000000800 */
[----:B------:R-:W-:Y:S01]  /*0f20*/  IMAD.IADD R17, R5, 0x1, R17 ;  /* 0x0000000105117824 */ /* 0x000fe200078e0211 */
[----:B0-----:R-:W-:Y:S01]  /*0f30*/  ISETP.NE.U32.AND P0, PT, R28, RZ, PT ;  /* 0x000000ff1c00720c */ /* 0x001fe20003f05070 */
[----:B--2---:R-:W-:-:S03]  /*0f40*/  IMAD.MOV R5, RZ, RZ, -R6 ;  /* 0x000000ffff057224 */ /* 0x004fc600078e0a06 */
[----:B------:R-:W-:Y:S02]  /*0f50*/  ISETP.NE.AND.EX P0, PT, R29, RZ, PT, P0 ;  /* 0x000000ff1d00720c */ /* 0x000fe40003f05300 */
[----:B------:R-:W0:Y:S01]  /*0f60*/  LDC R19, c[0x0][0x758] ;  /* 0x0001d600ff137b82 */ /* 0x000e220000000800 */
[-CC-:B-1----:R-:W-:Y:S02]  /*0f70*/  SHF.R.U64 R26, R4, R18.reuse, R17.reuse ;  /* 0x00000012041a7219 */ /* 0x182fe40000001211 */
[----:B------:R-:W-:Y:S02]  /*0f80*/  I2FP.F32.U32 R4, R21 ;  /* 0x0000001500047245 */ /* 0x000fe40000201000 */
[----:B------:R-:W-:Y:S01]  /*0f90*/  SHF.R.U32.HI R17, RZ, R18, R17 ;  /* 0x00000012ff117219 */ /* 0x000fe20000011611 */
[----:B------:R-:W-:Y:S02]  /*0fa0*/  IMAD.MOV.U32 R18, RZ, RZ, 0x1 ;  /* 0x00000001ff127424 */ /* 0x000fe400078e00ff */
[----:B------:R-:W1:Y:S01]  /*0fb0*/  LDC R24, c[0x0][0x148] ;  /* 0x00005200ff187b82 */ /* 0x000e620000000800 */
[----:B---3--:R-:W-:-:S02]  /*0fc0*/  IMAD R6, R15, R5, R14 ;  /* 0x000000050f067224 */ /* 0x008fc400078e020e */
[----:B------:R-:W-:Y:S01]  /*0fd0*/  FMUL R5, R4, UR7 ;  /* 0x0000000704057c20 */ /* 0x000fe20008400000 */
[----:B------:R-:W-:-:S04]  /*0fe0*/  IMAD.MOV.U32 R4, RZ, RZ, -0x1 ;  /* 0xffffffffff047424 */ /* 0x000fc800078e00ff */
[----:B------:R-:W2:Y:S01]  /*0ff0*/  LDC R25, c[0x0][0x700] ;  /* 0x0001c000ff197b82 */ /* 0x000ea20000000800 */
[-CC-:B----4-:R-:W-:Y:S02]  /*1000*/  SHF.R.U64 R34, R26, R22.reuse, R17.reuse ;  /* 0x000000161a227219 */ /* 0x190fe40000001211 */
[----:B------:R-:W-:Y:S02]  /*1010*/  SHF.R.U32.HI R14, RZ, R22, R17 ;  /* 0x00000016ff0e7219 */ /* 0x000fe40000011611 */
[----:B------:R3:W4:Y:S03]  /*1020*/  F2I.U32.TRUNC.NTZ R22, R5 ;  /* 0x0000000500167305 */ /* 0x000726000020f000 */
[----:B------:R-:W1:Y:S01]  /*1030*/  LDC R27, c[0x0][0x748] ;  /* 0x0001d200ff1b7b82 */ /* 0x000e620000000800 */
[-C--:B0-----:R-:W-:Y:S02]  /*1040*/  SHF.R.U64 R36, R34, R19.reuse, R14 ;  /* 0x0000001322247219 */ /* 0x081fe4000000120e */
[----:B------:R-:W-:-:S02]  /*1050*/  SHF.L.U32 R4, R4, R19, RZ ;  /* 0x0000001304047219 */ /* 0x000fc400000006ff */
[-C--:B------:R-:W-:Y:S02]  /*1060*/  SHF.R.U32.HI R14, RZ, R19.reuse, R14 ;  /* 0x00000013ff0e7219 */ /* 0x080fe4000001160e */
[----:B------:R-:W-:Y:S01]  /*1070*/  SHF.L.U32 R18, R18, R19, RZ ;  /* 0x0000001312127219 */ /* 0x000fe200000006ff */
[----:B------:R-:W0:Y:S01]  /*1080*/  LDC R31, c[0x0][0x738] ;  /* 0x0001ce00ff1f7b82 */ /* 0x000e220000000800 */
[----:B------:R-:W-:Y:S01]  /*1090*/  LOP3.LUT R19, RZ, R4, RZ, 0x33, !PT ;  /* 0x00000004ff137212 */ /* 0x000fe200078e33ff */
[----:B------:R-:W-:Y:S02]  /*10a0*/  IMAD.MOV.U32 R4, RZ, RZ, R36 ;  /* 0x000000ffff047224 */ /* 0x000fe400078e0024 */
[----:B---3--:R-:W-:-:S04]  /*10b0*/  IMAD.MOV.U32 R5, RZ, RZ, R14 ;  /* 0x000000ffff057224 */ /* 0x008fc800078e000e */
[----:B------:R-:W3:Y:S01]  /*10c0*/  LDC R30, c[0x0][0x710] ;  /* 0x0001c400ff1e7b82 */ /* 0x000ee20000000800 */
[----:B----4-:R-:W-:Y:S05]  /*10d0*/  @!P0 BRA `(.L_x_13) ;  /* 0x0000000000288947 */ /* 0x010fea0003800000 */
[----:B------:R-:W4:Y:S02]  /*10e0*/  LDC R17, c[0x0][0x74c] ;  /* 0x0001d300ff117b82 */ /* 0x000f240000000800 */
[----:B----4-:R-:W-:-:S05]  /*10f0*/  IADD3 R17, P0, R36, R17, RZ ;  /* 0x0000001124117210 */ /* 0x010fca0007f1e0ff */
        /* <DEDUP_REMOVED lines=8> */
.L_x_13:
[----:B-1----:R-:W-:Y:S01]  /*1180*/  SHF.R.U64 R4, R4, R27, R5 ;  /* 0x0000001b04047219 */ /* 0x002fe20000001205 */
[----:B--2---:R-:W-:Y:S01]  /*1190*/  VIADD R5, R25, 0xffffffff ;  /* 0xffffffff19057836 */ /* 0x004fe20000000000 */
[----:B------:R-:W-:Y:S01]  /*11a0*/  LOP3.LUT R19, R34, R19, RZ, 0xc0, !PT ;  /* 0x0000001322137212 */ /* 0x000fe200078ec0ff */
[----:B------:R-:W-:Y:S02]  /*11b0*/  IMAD.MOV R22, RZ, RZ, -R22 ;  /* 0x000000ffff167224 */ /* 0x000fe400078e0a16 */
[----:B------:R-:W-:Y:S01]  /*11c0*/  IMAD.MOV R14, RZ, RZ, -R4 ;  /* 0x000000ffff0e7224 */ /* 0x000fe200078e0a04 */
[----:B------:R-:W-:Y:S01]  /*11d0*/  LOP3.LUT R5, R26, R5, RZ, 0xc0, !PT ;  /* 0x000000051a057212 */ /* 0x000fe200078ec0ff */
[----:B------:R-:W-:Y:S02]  /*11e0*/  IMAD R19, R18, R4, R19 ;  /* 0x0000000412137224 */ /* 0x000fe400078e0213 */
[----:B------:R-:W-:Y:S02]  /*11f0*/  @P3 IMAD R6, R24, R22, R21 ;  /* 0x0000001618063224 */ /* 0x000fe400078e0215 */
[----:B0-----:R-:W-:-:S02]  /*1200*/  IMAD R4, R14, R31, R36 ;  /* 0x0000001f0e047224 */ /* 0x001fc400078e0224 */
[----:B---3--:R-:W-:Y:S02]  /*1210*/  IMAD R6, R19, R30, R6 ;  /* 0x0000001e13067224 */ /* 0x008fe400078e0206 */
[----:B------:R-:W-:Y:S02]  /*1220*/  IMAD R15, R4, R25, R5 ;  /* 0x00000019040f7224 */ /* 0x000fe400078e0205 */
[----:B------:R-:W-:Y:S02]  /*1230*/  IMAD.MOV.U32 R16, RZ, RZ, 0x1 ;  /* 0x00000001ff107424 */ /* 0x000fe400078e00ff */
[----:B------:R-:W-:Y:S01]  /*1240*/  IMAD.MOV.U32 R4, RZ, RZ, R32 ;  /* 0x000000ffff047224 */ /* 0x000fe200078e0020 */
[----:B------:R-:W-:Y:S02]  /*1250*/  SEL R5, R15, R6, !P3 ;  /* 0x000000060f057207 */ /* 0x000fe40005800000 */
[----:B------:R-:W-:-:S07]  /*1260*/  SEL R6, R6, R15, !P3 ;  /* 0x0000000f06067207 */ /* 0x000fce0005800000 */
.L_x_11:
[----:B------:R-:W-:Y:S05]  /*1270*/  @!P2 BRA `(.L_x_14) ;  /* 0x0000005c000ca947 */ /* 0x000fea0003800000 */
[----:B------:R-:W-:-:S13]  /*1280*/  ISETP.GT.U32.AND P0, PT, R33, 0x1, PT ;  /* 0x000000012100780c */ /* 0x000fda0003f04070 */
[----:B------:R-:W-:Y:S05]  /*1290*/  @P0 EXIT ;  /* 0x000000000000094d */ /* 0x000fea0003800000 */
.L_x_15:
[----:B------:R-:W-:-:S08]  /*12a0*/  NOP ;  /* 0x0000000000007918 */ /* 0x000fd00000000000 */
[----:B------:R-:W0:Y:S02]  /*12b0*/  USETMAXREG.TRY_ALLOC.CTAPOOL UP0, 0xe8 ;  /* 0x000000e8000079c8 */ /* 0x000e240008000600 */
[----:B0-----:R-:W-:-:S13]  /*12c0*/  PLOP3.LUT P0, PT, PT, PT, UP0, 0x80, 0x0 ;  /* 0x000000000000781c */ /* 0x001fda0003f0f008 */
[----:B------:R-:W-:Y:S05]  /*12d0*/  @!P0 BRA `(.L_x_15) ;  /* 0xfffffffc00f08947 */ /* 0x000fea000383ffff */
[----:B------:R-:W-:-:S13]  /*12e0*/  LOP3.LUT P0, RZ, R16, 0xff, RZ, 0xc0, !PT ;  /* 0x000000ff10ff7812 */ /* 0x000fda000780c0ff */
[----:B------:R-:W-:Y:S05]  /*12f0*/  @!P0 EXIT ;  /* 0x000000000000894d */ /* 0x000fea0003800000 */
[----:B------:R-:W-:Y:S01]  /*1300*/  SHF.R.S32.HI R14, RZ, 0x1f, R11 ;  /* 0x0000001fff0e7819 */ /* 0x000fe2000001140b */
[----:B------:R-:W0:Y:S01]  /*1310*/  S2UR UR8, SR_CgaCtaId ;  /* 0x00000000000879c3 */ /* 0x000e220000008800 */
[----:B------:R-:W-:Y:S01]  /*1320*/  UMOV UR7, 0x400 ;  /* 0x0000040000077882 */ /* 0x000fe20000000000 */
[----:B------:R-:W-:Y:S01]  /*1330*/  UIADD3 UR9, UR12, -0x1, URZ ;  /* 0xffffffff0c097890 */ /* 0x000fe2000fffe03f */
[CC--:B------:R-:W-:Y:S01]  /*1340*/  LEA.HI R15, R14.reuse, R11.reuse, RZ, 0x2 ;  /* 0x0000000b0e0f7211 */ /* 0x0c0fe200078f10ff */
[----:B------:R-:W-:Y:S01]  /*1350*/  ULDC UR16, c[0x0][0x284] ;  /* 0x0000a10000107ab9 */ /* 0x000fe20000000800 */
[----:B------:R-:W-:Y:S01]  /*1360*/  LEA.HI R14, R14, R11, RZ, 0x5 ;  /* 0x0000000b0e0e7211 */ /* 0x000fe200078f28ff */
[----:B------:R-:W-:Y:S01]  /*1370*/  UISETP.NE.AND UP0, UPT, UR9, URZ, UPT ;  /* 0x0000003f0900728c */ /* 0x000fe2000bf05270 */
[--C-:B------:R-:W-:Y:S01]  /*1380*/  SHF.R.S32.HI R10, RZ, 0x2, R15.reuse ;  /* 0x00000002ff0a7819 */ /* 0x100fe2000001140f */
[----:B------:R-:W-:Y:S01]  /*1390*/  USHF.L.U32 UR20, UR6, 0x1, URZ ;  /* 0x0000000106147899 */ /* 0x000fe2000800063f */
[----:B------:R-:W-:Y:S01]  /*13a0*/  SHF.R.S32.HI R17, RZ, 0x1f, R15 ;  /* 0x0000001fff117819 */ /* 0x000fe2000001140f */
[----:B------:R-:W-:Y:S01]  /*13b0*/  USEL UR11, URZ, 0x1, UP0 ;  /* 0x000000013f0b7887 */ /* 0x000fe20008000000 */
[----:B------:R-:W-:-:S02]  /*13c0*/  SHF.R.S32.HI R19, RZ, 0x5, R14 ;  /* 0x00000005ff137819 */ /* 0x000fc4000001140e */
[----:B------:R-:W-:Y:S02]  /*13d0*/  LEA.HI R17, R17, R10, RZ, 0x3 ;  /* 0x0000000a11117211 */ /* 0x000fe400078f18ff */
[----:B------:R-:W-:Y:S01]  /*13e0*/  LOP3.LUT R14, R15, 0xfffffffc, RZ, 0xc0, !PT ;  /* 0xfffffffc0f0e7812 */ /* 0x000fe200078ec0ff */
[----:B------:R-:W-:Y:S01]  /*13f0*/  IMAD.U32 R96, RZ, RZ, UR11 ;  /* 0x0000000bff607e24 */ /* 0x000fe2000f8e00ff */
[----:B------:R-:W-:Y:S02]  /*1400*/  LOP3.LUT R17, R17, 0xfffffff8, RZ, 0xc0, !PT ;  /* 0xfffffff811117812 */ /* 0x000fe400078ec0ff */
[----:B------:R-:W-:-:S03]  /*1410*/  LOP3.LUT R97, R7, 0x1, RZ, 0xfc, !PT ;  /* 0x0000000107617812 */ /* 0x000fc600078efcff */
[----:B------:R-:W-:Y:S01]  /*1420*/  IMAD.IADD R16, R10, 0x1, -R17 ;  /* 0x000000010a107824 */ /* 0x000fe200078e0a11 */
[C---:B------:R-:W-:Y:S01]  /*1430*/  LEA.HI R10, R11.reuse, R11, RZ, 0x1 ;  /* 0x0000000b0b0a7211 */ /* 0x040fe200078f08ff */
[----:B0-----:R-:W-:Y:S01]  /*1440*/  ULEA UR7, UR8, UR7, 0x18 ;  /* 0x0000000708077291 */ /* 0x001fe2000f8ec03f */
[C---:B------:R-:W-:Y:S01]  /*1450*/  IMAD.IADD R17, R11.reuse, 0x1, -R14 ;  /* 0x000000010b117824 */ /* 0x040fe200078e0a0e */
[----:B------:R-:W-:Y:S01]  /*1460*/  USHF.L.U32 UR8, UR9, 0x3, URZ ;  /* 0x0000000309087899 */ /* 0x000fe2000800063f */
[----:B------:R-:W-:Y:S01]  /*1470*/  LOP3.LUT R10, R10, 0x7ffffe, RZ, 0xc0, !PT ;  /* 0x007ffffe0a0a7812 */ /* 0x000fe200078ec0ff */
[----:B------:R-:W-:Y:S02]  /*1480*/  UIADD3 UR9, UR7, 0x180, URZ ;  /* 0x0000018007097890 */ /* 0x000fe4000fffe03f */
[----:B------:R-:W-:Y:S02]  /*1490*/  UIADD3 UR10, UR7, 0xb180, URZ ;  /* 0x0000b180070a7890 */ /* 0x000fe4000fffe03f */
[----:B------:R-:W-:Y:S01]  /*14a0*/  IMAD.IADD R10, R11, 0x1, -R10 ;  /* 0x000000010b0a7824 */ /* 0x000fe200078e0a0a */
[----:B------:R-:W-:-:S02]  /*14b0*/  USHF.R.U32.HI UR9, URZ, 0x4, UR9 ;  /* 0x000000043f097899 */ /* 0x000fc40008011609 */
[----:B------:R-:W-:Y:S01]  /*14c0*/  USHF.R.U32.HI UR10, URZ, 0x4, UR10 ;  /* 0x000000043f0a7899 */ /* 0x000fe2000801160a */
[C---:B------:R-:W-:Y:S01]  /*14d0*/  IMAD R15, R19.reuse, 0x2, R10 ;  /* 0x00000002130f7824 */ /* 0x040fe200078e020a */
[----:B------:R-:W-:Y:S01]  /*14e0*/  UIADD3 UR21, UR7, 0xc0, URZ ;  /* 0x000000c007157890 */ /* 0x000fe2000fffe03f */
[--C-:B------:R-:W-:Y:S01]  /*14f0*/  IMAD R10, R19, 0x10, R16.reuse ;  /* 0x00000010130a7824 */ /* 0x100fe200078e0210 */
[----:B------:R-:W-:Y:S01]  /*1500*/  ULOP3.LUT UR8, UR8, 0x8, URZ, 0xc0, !UPT ;  /* 0x0000000808087892 */ /* 0x000fe2000f8ec03f */
[--C-:B------:R-:W-:Y:S01]  /*1510*/  IMAD R14, R15, 0x8, R16.reuse ;  /* 0x000000080f0e7824 */ /* 0x100fe200078e0210 */
[----:B------:R-:W-:Y:S01]  /*1520*/  ULOP3.LUT UR9, UR9, 0x3fff, URZ, 0xc0, !UPT ;  /* 0x00003fff09097892 */ /* 0x000fe2000f8ec03f */
[----:B------:R-:W-:Y:S01]  /*1530*/  IMAD R15, R19, -0x10, -R16 ;  /* 0xfffffff0130f7824 */ /* 0x000fe200078e0a10 */
[----:B------:R-:W-:Y:S01]  /*1540*/  VIMNMX R16, RZ, UR6, PT ;  /* 0x00000006ff107c48 */ /* 0x000fe2000bfe0100 */
[----:B------:R-:W-:Y:S01]  /*1550*/  IMAD.SHL.U32 R14, R14, 0x40, RZ ;  /* 0x000000400e0e7824 */ /* 0x000fe200078e00ff */
[----:B------:R-:W-:Y:S01]  /*1560*/  ULOP3.LUT UR10, UR10, 0x3fff, URZ, 0xc0, !UPT ;  /* 0x00003fff0a0a7892 */ /* 0x000fe2000f8ec03f */
[----:B------:R-:W-:Y:S01]  /*1570*/  VIADD R15, R15, UR16 ;  /* 0x000000100f0f7c36 */ /* 0x000fe20008000000 */
[----:B------:R-:W-:Y:S01]  /*1580*/  IADD3 R16, -R16, UR6, RZ ;  /* 0x0000000610107c10 */ /* 0x000fe2000fffe1ff */
[----:B------:R-:W-:Y:S01]  /*1590*/  ULEA UR12, UR12, UR21, 0x3 ;  /* 0x000000150c0c7291 */ /* 0x000fe2000f8e183f */
[----:B------:R-:W-:Y:S01]  /*15a0*/  SHF.R.S32.HI R11, RZ, 0x1f, R10 ;  /* 0x0000001fff0b7819 */ /* 0x000fe2000001140a */
[----:B------:R-:W-:Y:S01]  /*15b0*/  ULOP3.LUT UR22, UR8, 0x8, URZ, 0x3c, !UPT ;  /* 0x0000000808167892 */ /* 0x000fe2000f8e3c3f */
[----:B------:R-:W-:Y:S01]  /*15c0*/  SHF.R.S32.HI R14, RZ, 0x3, R14 ;  /* 0x00000003ff0e7819 */ /* 0x000fe2000001140e */
[----:B------:R-:W-:-:S02]  /*15d0*/  ULOP3.LUT UR13, UR8, 0x18, URZ, 0x3c, !UPT ;  /* 0x00000018080d7892 */ /* 0x000fc4000f8e3c3f */
[----:B------:R-:W-:Y:S02]  /*15e0*/  ULOP3.LUT UR14, UR9, 0x10000, URZ, 0xfc, !UPT ;  /* 0x00010000090e7892 */ /* 0x000fe4000f8efc3f */
[----:B------:R-:W-:-:S12]  /*15f0*/  ULOP3.LUT UR15, UR10, 0x10000, URZ, 0xfc, !UPT ;  /* 0x000100000a0f7892 */ /* 0x000fd8000f8efc3f */
.L_x_154:
[----:B------:R-:W-:Y:S01]  /*1600*/  SHF.L.U32 R18, R96, 0x1f, RZ ;  /* 0x0000001f60127819 */ /* 0x000fe200000006ff */
[----:B------:R-:W-:Y:S01]  /*1610*/  IMAD.MOV.U32 R87, RZ, RZ, RZ ;  /* 0x000000ffff577224 */ /* 0x000fe200078e00ff */
[----:B------:R-:W-:Y:S02]  /*1620*/  ISETP.GE.AND P1, PT, R16, 0x1, PT ;  /* 0x000000011000780c */ /* 0x000fe40003f26270 */
[----:B------:R-:W0:Y:S02]  /*1630*/  SYNCS.PHASECHK.TRANS64.TRYWAIT P0, [UR12+-0x8], R18 ;  /* 0xfffff812ff0075a7 */ /* 0x000e24000800014c */
[----:B0-2345:R-:W-:Y:S09]  /*1640*/  @!P0 BRA `(.L_x_16) ;  /* 0x0000006c00308947 */ /* 0x03dff20003800000 */
.L_x_183:
[----:B------:R-:W-:Y:S02]  /*1650*/  CS2R R24, SRZ ;  /* 0x0000000000187805 */ /* 0x000fe4000001ff00 */
[----:B------:R-:W-:Y:S02]  /*1660*/  CS2R R26, SRZ ;  /* 0x00000000001a7805 */ /* 0x000fe4000001ff00 */
[----:B------:R-:W-:Y:S02]  /*1670*/  CS2R R28, SRZ ;  /* 0x00000000001c7805 */ /* 0x000fe4000001ff00 */
[----:B------:R-:W-:Y:S02]  /*1680*/  CS2R R30, SRZ ;  /* 0x00000000001e7805 */ /* 0x000fe4000001ff00 */
[----:B------:R-:W-:Y:S02]  /*1690*/  CS2R R32, SRZ ;  /* 0x0000000000207805 */ /* 0x000fe4000001ff00 */
[----:B------:R-:W-:-:S02]  /*16a0*/  CS2R R34, SRZ ;  /* 0x0000000000227805 */ /* 0x000fc4000001ff00 */
        /* <DEDUP_REMOVED lines=24> */
[----:B------:R-:W-:Y:S01]  /*1830*/  CS2R R84, SRZ ;  /* 0x0000000000547805 */ /* 0x000fe2000001ff00 */
[----:B------:R-:W-:Y:S01]  /*1840*/  IMAD.MOV.U32 R86, RZ, RZ, RZ ;  /* 0x000000ffff567224 */ /* 0x000fe200078e00ff */
[----:B------:R-:W-:Y:S06]  /*1850*/  @!P1 BRA `(.L_x_17) ;  /* 0x0000000000d09947 */ /* 0x000fec0003800000 */
[----:B0-----:R-:W-:Y:S01]  /*1860*/  IMAD.MOV.U32 R18, RZ, RZ, R16 ;  /* 0x000000ffff127224 */ /* 0x001fe200078e0010 */
[----:B------:R-:W-:Y:S01]  /*1870*/  UPLOP3.LUT UP0, UPT, UPT, UPT, UPT, 0x40, 0x0 ;  /* 0x000000000000789c */ /* 0x000fe20003f0e870 */
[----:B------:R-:W-:Y:S01]  /*1880*/  IMAD.U32 R22, RZ, RZ, UR4 ;  /* 0x00000004ff167e24 */ /* 0x000fe2000f8e00ff */
[----:B------:R-:W-:Y:S01]  /*1890*/  UMOV UR16, UR5 ;  /* 0x0000000500107c82 */ /* 0x000fe20008000000 */
[----:B------:R-:W-:-:S08]  /*18a0*/  UMOV UR17, UR5 ;  /* 0x0000000500117c82 */ /* 0x000fd00008000000 */
.L_x_24:
[----:B------:R-:W-:-:S13]  /*18b0*/  ISETP.NE.AND P1, PT, R97, 0x3, PT ;  /* 0x000000036100780c */ /* 0x000fda0003f25270 */
[----:B01----:R-:W-:Y:S05]  /*18c0*/  @!P1 BRA `(.L_x_18) ;  /* 0x0000000000049947 */ /* 0x003fea0003800000 */
[----:B------:R-:W-:Y:S01]  /*18d0*/  BPT.TRAP 0x1 ;  /* 0x000000040000795c */ /* 0x000fe20000300000 */
.L_x_18:
[----:B------:R-:W-:Y:S01]  /*18e0*/  ULEA UR8, UR16, UR7, 0x3 ;  /* 0x0000000710087291 */ /* 0x000fe2000f8e183f */
[----:B------:R-:W-:-:S08]  /*18f0*/  SHF.L.U32 R20, R22, 0x1f, RZ ;  /* 0x0000001f16147819 */ /* 0x000fd000000006ff */
[----:B------:R0:W1:Y:S01]  /*1900*/  SYNCS.PHASECHK.TRANS64.TRYWAIT P0, [UR8], R20 ;  /* 0x00000014ff0075a7 */ /* 0x0000620008000148 */
[----:B------:R-:W-:Y:S05]  /*1910*/  @!P1 BRA `(.L_x_19) ;  /* 0x0000000000049947 */ /* 0x000fea0003800000 */
[----:B------:R-:W-:Y:S01]  /*1920*/  BPT.TRAP 0x1 ;  /* 0x000000040000795c */ /* 0x000fe20000300000 */
.L_x_19:
[----:B------:R-:W-:-:S04]  /*1930*/  IMAD.U32 R19, RZ, RZ, UR16 ;  /* 0x00000010ff137e24 */ /* 0x000fc8000f8e00ff */
[----:B------:R-:W-:Y:S01]  /*1940*/  IMAD R19, R19, 0x200, R14 ;  /* 0x0000020013137824 */ /* 0x000fe200078e020e */
[----:B-1----:R-:W-:Y:S06]  /*1950*/  @P0 BRA `(.L_x_20) ;  /* 0x0000000000080947 */ /* 0x002fec0003800000 */
[----:B------:R-:W1:Y:S02]  /*1960*/  SYNCS.PHASECHK.TRANS64.TRYWAIT P0, [UR8], R20 ;  /* 0x00000014ff0075a7 */ /* 0x000e640008000148 */
[----:B-1----:R-:W-:Y:S05]  /*1970*/  @!P0 BRA `(.L_x_21) ;  /* 0x00000068007c8947 */ /* 0x002fea0003800000 */
.L_x_20:
[----:B------:R-:W2:Y:S01]  /*1980*/  LDS.64 R88, [R19+UR7+0x37180] ;  /* 0x0371800713587984 */ /* 0x000ea20008000a00 */
[----:B------:R-:W-:Y:S02]  /*1990*/  ULEA UR8, UR16, UR14, 0x8 ;  /* 0x0000000e10087291 */ /* 0x000fe4000f8e403f */
[----:B------:R-:W-:Y:S01]  /*19a0*/  ULEA UR10, UR16, UR15, 0xa ;  /* 0x0000000f100a7291 */ /* 0x000fe2000f8e503f */
[----:B------:R-:W-:Y:S01]  /*19b0*/  UMOV UR9, 0x80000020 ;  /* 0x8000002000097882 */ /* 0x000fe20000000000 */
[----:B------:R-:W-:Y:S01]  /*19c0*/  UMOV UR11, 0x40000040 ;  /* 0x40000040000b7882 */ /* 0x000fe20000000000 */
[----:B--2---:R-:W-:-:S06]  /*19d0*/  WARPGROUP.ARRIVE ;  /* 0x00000000000079c5 */ /* 0x004fcc0000000000 */
[----:B------:R-:W-:Y:S01]  /*19e0*/  HGMMA.SP.64x128x32.F32.BF16 R24, gdesc[UR8], R24, UP0, R88, 0x0 ;  /* 0x09e05800081879f0 */ /* 0x000fe2000bf01a18 */
[----:B------:R-:W-:Y:S02]  /*19f0*/  UIADD3 UR8, UR8, 0x2, URZ ;  /* 0x0000000208087890 */ /* 0x000fe4000fffe03f */
[----:B------:R-:W-:Y:S01]  /*1a00*/  UIADD3 UR10, UR10, 0x4, URZ ;  /* 0x000000040a0a7890 */ /* 0x000fe2000fffe03f */
[----:B------:R-:W-:Y:S01]  /*1a10*/  UMOV UR9, 0x80000020 ;  /* 0x8000002000097882 */ /* 0x000fe20000000000 */
[----:B------:R-:W-:-:S11]  /*1a20*/  UMOV UR11, 0x40000040 ;  /* 0x40000040000b7882 */ /* 0x000fd60000000000 */
[----:B------:R-:W-:Y:S03]  /*1a30*/  HGMMA.SP.64x128x32.F32.BF16 R24, gdesc[UR8], R24, R89, 0x0, gsb0 ;  /* 0x09e05900081879f0 */ /* 0x000fe60008001a18 */
[----:B------:R-:W-:Y:S02]  /*1a40*/  WARPGROUP.DEPBAR.LE gsb0, 0x0 ;  /* 0x00008000000079c5 */ /* 0x000fe40000010000 */
[----:B------:R-:W-:Y:S05]  /*1a50*/  @!P1 BRA `(.L_x_22) ;  /* 0x0000000000049947 */ /* 0x000fea0003800000 */
[----:B------:R-:W-:Y:S01]  /*1a60*/  BPT.TRAP 0x1 ;  /* 0x000000040000795c */ /* 0x000fe20000300000 */
.L_x_22:
[----:B------:R-:W-:Y:S01]  /*1a70*/  ULEA UR8, UR17, UR7, 0x3 ;  /* 0x0000000711087291 */ /* 0x000fe2000f8e183f */
[----:B------:R-:W-:-:S03]  /*1a80*/  ISETP.GT.U32.AND P0, PT, R7, 0x1, PT ;  /* 0x000000010700780c */ /* 0x000fc60003f04070 */
[----:B------:R-:W-:-:S04]  /*1a90*/  UIADD3 UR8, UR8, 0x58, URZ ;  /* 0x0000005808087890 */ /* 0x000fc8000fffe03f */
[----:B------:R-:W-:-:S09]  /*1aa0*/  UPRMT UR8, URZ, 0x654, UR8 ;  /* 0x000006543f087896 */ /* 0x000fd20008000008 */
[----:B------:R-:W-:Y:S01]  /*1ab0*/  SYNCS.ARRIVE.TRANS64.RED.A1T0 RZ, [UR8], RZ ;  /* 0x000000ffffff79a7 */ /* 0x000fe20008100408 */
[----:B------:R-:W-:Y:S05]  /*1ac0*/  @P0 BRA `(.L_x_23) ;  /* 0x0000000000040947 */ /* 0x000fea0003800000 */
[----:B------:R-:W-:Y:S01]  /*1ad0*/  BPT.TRAP 0x1 ;  /* 0x000000040000795c */ /* 0x000fe20000300000 */
.L_x_23:
[----:B------:R-:W-:Y:S01]  /*1ae0*/  UIADD3 UR16, UR16, 0x1, URZ ;  /* 0x0000000110107890 */ /* 0x000fe2000fffe03f */
[C---:B------:R-:W-:Y:S01]  /*1af0*/  ISETP.GT.AND P0, PT, R18.reuse, 0x1, PT ;  /* 0x000000011200780c */ /* 0x040fe20003f04270 */
[----:B------:R-:W-:Y:S01]  /*1b00*/  UIADD3 UR17, UR17, 0x1, URZ ;  /* 0x0000000111117890 */ /* 0x000fe2000fffe03f */
[----:B------:R-:W-:Y:S01]  /*1b10*/  VIADD R18, R18, 0xffffffff ;  /* 0xffffffff12127836 */ /* 0x000fe20000000000 */
[----:B------:R-:W-:Y:S02]  /*1b20*/  UISETP.NE.AND UP0, UPT, UR16, 0xb, UPT ;  /* 0x0000000b1000788c */ /* 0x000fe4000bf05270 */
[----:B------:R-:W-:Y:S02]  /*1b30*/  UISETP.NE.AND UP1, UPT, UR17, 0xb, UPT ;  /* 0x0000000b1100788c */ /* 0x000fe4000bf25270 */
[----:B------:R-:W-:Y:S02]  /*1b40*/  USEL UR8, URZ, 0x1, UP0 ;  /* 0x000000013f087887 */ /* 0x000fe40008000000 */
[----:B------:R-:W-:-:S02]  /*1b50*/  USEL UR16, UR16, URZ, UP0 ;  /* 0x0000003f10107287 */ /* 0x000fc40008000000 */
[----:B------:R-:W-:Y:S02]  /*1b60*/  USEL UR17, UR17, URZ, UP1 ;  /* 0x0000003f11117287 */ /* 0x000fe40008800000 */
[----:B------:R-:W-:Y:S01]  /*1b70*/  UPLOP3.LUT UP0, UPT, UPT, UPT, UPT, 0x80, 0x0 ;  /* 0x000000000000789c */ /* 0x000fe20003f0f070 */
[----:B------:R-:W-:Y:S01]  /*1b80*/  LOP3.LUT R22, R22, UR8, RZ, 0x3c, !PT ;  /* 0x0000000816167c12 */ /* 0x000fe2000f8e3cff */
[----:B------:R-:W-:Y:S09]  /*1b90*/  @P0 BRA `(.L_x_24) ;  /* 0xfffffffc00440947 */ /* 0x000ff2000383ffff */
.L_x_17:
[----:B0-----:R-:W-:Y:S01]  /*1ba0*/  IMAD.U32 R19, RZ, RZ, UR22 ;  /* 0x00000016ff137e24 */ /* 0x001fe2000f8e00ff */
[----:B------:R-:W-:Y:S01]  /*1bb0*/  SHF.L.U32 R18, R96, 0x1f, RZ ;  /* 0x0000001f60127819 */ /* 0x000fe200000006ff */
[----:B------:R-:W-:Y:S01]  /*1bc0*/  UIADD3 UR5, UR5, UR20, URZ ;  /* 0x0000001405057290 */ /* 0x000fe2000fffe03f */
[----:B------:R-:W0:Y:S01]  /*1bd0*/  LDC R22, c[0x0][0x288] ;  /* 0x0000a200ff167b82 */ /* 0x000e220000000800 */
[----:B------:R-:W-:Y:S01]  /*1be0*/  UISETP.GE.U32.AND UP1, UPT, UR20, 0xb, UPT ;  /* 0x0000000b1400788c */ /* 0x000fe2000bf26070 */
[----:B------:R-:W-:Y:S01]  /*1bf0*/  SHF.R.S32.HI R88, RZ, 0x1f, R4 ;  /* 0x0000001fff587819 */ /* 0x000fe20000011404 */
[----:B------:R-:W-:Y:S02]  /*1c00*/  UISETP.GT.U32.AND UP0, UPT, UR5, 0xa, UPT ;  /* 0x0000000a0500788c */ /* 0x000fe4000bf04070 */
[----:B------:R-:W-:Y:S02]  /*1c10*/  UIMAD.WIDE.U32 UR8, UR5, -0x45d1745d, URZ ;  /* 0xba2e8ba3050878a5 */ /* 0x000fe4000f8e003f */
[----:B------:R-:W-:Y:S01]  /*1c20*/  UISETP.LT.U32.AND UP0, UPT, UR20, 0xb, UP0 ;  /* 0x0000000b1400788c */ /* 0x000fe20008701070 */
[----:B------:R2:W-:Y:S01]  /*1c30*/  SYNCS.ARRIVE.TRANS64.A1T0 RZ, [R19+UR21], RZ ;  /* 0x000000ff13ff79a7 */ /* 0x0005e20008100015 */
[----:B------:R-:W-:-:S02]  /*1c40*/  WARPGROUP.DEPBAR.LE gsb0, 0x0 ;  /* 0x00008000000079c5 */ /* 0x000fc40000010000 */
[----:B------:R-:W-:Y:S02]  /*1c50*/  USEL UR10, URZ, 0x1, !UP0 ;  /* 0x000000013f0a7887 */ /* 0x000fe4000c000000 */
[----:B------:R-:W-:Y:S02]  /*1c60*/  USHF.R.U32.HI UR8, URZ, 0x3, UR9 ;  /* 0x000000033f087899 */ /* 0x000fe40008011609 */
[----:B------:R-:W-:Y:S01]  /*1c70*/  ULOP3.LUT UR4, UR4, UR10, URZ, 0x3c, !UPT ;  /* 0x0000000a04047292 */ /* 0x000fe2000f8e3c3f */
[----:B------:R-:W3:Y:S01]  /*1c80*/  SYNCS.PHASECHK.TRANS64.TRYWAIT P0, [UR12+0x8], R18 ;  /* 0x00000812ff0075a7 */ /* 0x000ee2000800014c */
[----:B------:R-:W-:Y:S02]  /*1c90*/  UIMAD UR5, UR8, -0xb, UR5 ;  /* 0xfffffff5080578a4 */ /* 0x000fe4000f8e0205 */
[----:B------:R-:W-:Y:S01]  /*1ca0*/  @UP1 ULOP3.LUT UR4, UR4, 0x1, UR8, 0x78, !UPT ;  /* 0x0000000104041892 */ /* 0x000fe2000f8e7808 */
[----:B0-23--:R-:W-:Y:S11]  /*1cb0*/  @!P0 BRA `(.L_x_25) ;  /* 0x0000006400c48947 */ /* 0x00dff60003800000 */
.L_x_184:
[----:B------:R-:W-:Y:S01]  /*1cc0*/  ULDC.64 UR8, c[0x0][0x6d0] ;  /* 0x0001b40000087ab9 */ /* 0x000fe20000000a00 */
[----:B------:R-:W-:Y:S02]  /*1cd0*/  IMAD.SHL.U32 R92, R6, 0x40, RZ ;  /* 0x00000040065c7824 */ /* 0x000fe400078e00ff */
[----:B0-----:R-:W-:Y:S02]  /*1ce0*/  IMAD R19, R88, UR8, RZ ;  /* 0x0000000858137c24 */ /* 0x001fe4000f8e02ff */
[----:B-1----:R-:W-:Y:S01]  /*1cf0*/  IMAD.WIDE.U32 R20, R4, UR8, R10 ;  /* 0x0000000804147c25 */ /* 0x002fe2000f8e000a */
[----:B------:R-:W-:Y:S01]  /*1d00*/  ULDC UR8, c[0x0][0x284] ;  /* 0x0000a10000087ab9 */ /* 0x000fe20000000800 */
[----:B------:R-:W-:Y:S02]  /*1d10*/  SHF.R.S32.HI R93, RZ, 0x1f, R92 ;  /* 0x0000001fff5d7819 */ /* 0x000fe4000001145c */
[----:B------:R-:W-:Y:S01]  /*1d20*/  IMAD.SHL.U32 R23, R5, 0x80, RZ ;  /* 0x0000008005177824 */ /* 0x000fe200078e00ff */
[----:B------:R-:W-:Y:S01]  /*1d30*/  ISETP.GE.AND P0, PT, R92, UR8, PT ;  /* 0x000000085c007c0c */ /* 0x000fe2000bf06270 */
[----:B------:R-:W-:Y:S01]  /*1d40*/  IMAD R89, R4, UR9, R19 ;  /* 0x0000000904597c24 */ /* 0x000fe2000f8e0213 */
[----:B------:R-:W-:Y:S01]  /*1d50*/  IADD3 R20, P1, R92, R20, RZ ;  /* 0x000000145c147210 */ /* 0x000fe20007f3e0ff */
[----:B------:R-:W-:Y:S01]  /*1d60*/  IMAD.WIDE R18, R17, 0x2, RZ ;  /* 0x0000000211127825 */ /* 0x000fe200078e02ff */
[----:B------:R-:W-:-:S02]  /*1d70*/  ISETP.GE.OR P0, PT, R23, R22, P0 ;  /* 0x000000161700720c */ /* 0x000fc40000706670 */
[----:B------:R-:W-:Y:S01]  /*1d80*/  IADD3.X R21, R93, R21, R89, P1, !PT ;  /* 0x000000155d157210 */ /* 0x000fe20000ffe459 */
[----:B------:R-:W-:Y:S02]  /*1d90*/  IMAD R6, R17, -0x2, R22 ;  /* 0xfffffffe11067824 */ /* 0x000fe400078e0216 */
[----:B------:R-:W-:-:S04]  /*1da0*/  IMAD.WIDE R94, R5, 0x80, R18 ;  /* 0x00000080055e7825 */ /* 0x000fc800078e0212 */
[----:B------:R-:W-:-:S04]  /*1db0*/  IMAD.IADD R5, R6, 0x1, -R23 ;  /* 0x0000000106057824 */ /* 0x000fc800078e0a17 */
[----:B------:R-:W-:Y:S05]  /*1dc0*/  @P0 BRA `(.L_x_26) ;  /* 0x0000004800980947 */ /* 0x000fea0003800000 */
[----:B------:R-:W0:Y:S01]  /*1dd0*/  LDC.64 R104, c[0x0][0x6c8] ;  /* 0x0001b200ff687b82 */ /* 0x000e220000000a00 */
[----:B-----5:R-:W-:Y:S01]  /*1de0*/  FSETP.NEU.AND P0, PT, R13, RZ, PT ;  /* 0x000000ff0d00720b */ /* 0x020fe20003f0d000 */
[----:B------:R-:W-:Y:S01]  /*1df0*/  IMAD.IADD R98, R15, 0x1, -R92 ;  /* 0x000000010f627824 */ /* 0x000fe200078e0a5c */
[----:B------:R-:W-:Y:S01]  /*1e00*/  ISETP.GT.AND P1, PT, R5, RZ, PT ;  /* 0x000000ff0500720c */ /* 0x000fe20003f24270 */
[----:B------:R-:W-:Y:S03]  /*1e10*/  BSSY B0, `(.L_x_26) ;  /* 0x00004a1000007945 */ /* 0x000fe60003800000 */
[----:B------:R-:W-:Y:S01]  /*1e20*/  ISETP.GT.AND P5, PT, R98, RZ, P1 ;  /* 0x000000ff6200720c */ /* 0x000fe20000fa4270 */
[-C--:B0-----:R-:W-:Y:S02]  /*1e30*/  IMAD R6, R95, R104.reuse, RZ ;  /* 0x000000685f067224 */ /* 0x081fe400078e02ff */
[----:B------:R-:W-:-:S04]  /*1e40*/  IMAD.WIDE.U32 R100, R94, R104, R20 ;  /* 0x000000685e647225 */ /* 0x000fc800078e0014 */
[----:B------:R-:W-:-:S04]  /*1e50*/  IMAD R19, R94, R105, R6 ;  /* 0x000000695e137224 */ /* 0x000fc800078e0206 */
[----:B------:R-:W-:Y:S01]  /*1e60*/  IMAD.IADD R89, R101, 0x1, R19 ;  /* 0x0000000165597824 */ /* 0x000fe200078e0213 */
[----:B------:R-:W-:Y:S06]  /*1e70*/  @!P0 BRA `(.L_x_27) ;  /* 0x0000003000ec8947 */ /* 0x000fec0003800000 */
[----:B------:R-:W-:Y:S01]  /*1e80*/  ULDC.64 UR8, c[0x0][0x6b8] ;  /* 0x0001ae0000087ab9 */ /* 0x000fe20000000a00 */
[----:B------:R-:W-:Y:S01]  /*1e90*/  ULDC.64 UR16, c[0x0][0x6b0] ;  /* 0x0001ac0000107ab9 */ /* 0x000fe20000000a00 */
[----:B------:R-:W-:Y:S01]  /*1ea0*/  IMAD.WIDE.U32 R18, R4, UR8, R10 ;  /* 0x0000000804127c25 */ /* 0x000fe2000f8e000a */
[----:B------:R-:W-:Y:S01]  /*1eb0*/  ULDC.64 UR24, c[0x0][0x6a8] ;  /* 0x0001aa0000187ab9 */ /* 0x000fe20000000a00 */
[----:B------:R-:W0:Y:S01]  /*1ec0*/  LDC.64 R90, c[0x0][0x6b0] ;  /* 0x0001ac00ff5a7b82 */ /* 0x000e220000000a00 */
[----:B------:R-:W-:Y:S01]  /*1ed0*/  ULDC.64 UR10, c[0x0][0x6c0] ;  /* 0x0001b000000a7ab9 */ /* 0x000fe20000000a00 */
[----:B------:R-:W-:Y:S01]  /*1ee0*/  IMAD R21, R88, UR8, RZ ;  /* 0x0000000858157c24 */ /* 0x000fe2000f8e02ff */
[----:B------:R-:W-:Y:S01]  /*1ef0*/  IADD3 R20, P0, R92, R18, RZ ;  /* 0x000000125c147210 */ /* 0x000fe20007f1e0ff */
[----:B------:R-:W-:Y:S02]  /*1f00*/  IMAD R23, R95, UR16, RZ ;  /* 0x000000105f177c24 */ /* 0x000fe4000f8e02ff */
[----:B------:R-:W-:-:S02]  /*1f10*/  IMAD R99, R4, UR9, R21 ;  /* 0x0000000904637c24 */ /* 0x000fc4000f8e0215 */
[----:B------:R-:W-:-:S03]  /*1f20*/  IMAD R103, R94, UR17, R23 ;  /* 0x000000115e677c24 */ /* 0x000fc6000f8e0217 */
[----:B------:R-:W-:-:S03]  /*1f30*/  IADD3.X R21, R93, R19, R99, P0, !PT ;  /* 0x000000135d157210 */ /* 0x000fc600007fe463 */
[----:B------:R-:W-:-:S04]  /*1f40*/  IMAD.WIDE.U32 R18, R94, UR16, R20 ;  /* 0x000000105e127c25 */ /* 0x000fc8000f8e0014 */
[----:B------:R-:W-:Y:S01]  /*1f50*/  IMAD.IADD R19, R19, 0x1, R103 ;  /* 0x0000000113137824 */ /* 0x000fe200078e0267 */
[----:B------:R-:W-:-:S04]  /*1f60*/  LEA R22, P0, R18, UR24, 0x2 ;  /* 0x0000001812167c11 */ /* 0x000fc8000f8010ff */
[----:B------:R-:W-:-:S05]  /*1f70*/  LEA.HI.X R23, R18, UR25, R19, 0x2, P0 ;  /* 0x0000001912177c11 */ /* 0x000fca00080f1413 */
[----:B------:R-:W2:Y:S01]  /*1f80*/  @P5 LDG.E.LTC128B R6, desc[UR18][R22.64] ;  /* 0x0000001216065981 */ /* 0x000ea2000c1e1920 */
[----:B------:R-:W-:Y:S01]  /*1f90*/  IMAD.WIDE.U32 R18, R94, UR16, R92 ;  /* 0x000000105e127c25 */ /* 0x000fe2000f8e005c */
[----:B------:R-:W-:Y:S01]  /*1fa0*/  LEA R88, P0, R100, UR10, 0x2 ;  /* 0x0000000a64587c11 */ /* 0x000fe2000f8010ff */
[----:B------:R-:W-:Y:S01]  /*1fb0*/  BSSY B1, `(.L_x_28) ;  /* 0x0000016000017945 */ /* 0x000fe20003800000 */
[----:B------:R-:W-:Y:S02]  /*1fc0*/  IADD3 R18, P2, R10, R18, RZ ;  /* 0x000000120a127210 */ /* 0x000fe40007f5e0ff */
[----:B------:R-:W-:Y:S01]  /*1fd0*/  LEA.HI.X R89, R100, UR11, R89, 0x2, P0 ;  /* 0x0000000b64597c11 */ /* 0x000fe200080f1459 */
[----:B0-----:R-:W-:Y:S01]  /*1fe0*/  IMAD.WIDE.U32 R100, R94, UR16, R90 ;  /* 0x000000105e647c25 */ /* 0x001fe2000f8e005a */
[----:B------:R-:W-:Y:S02]  /*1ff0*/  ISETP.GT.AND P0, PT, R5, 0x1, PT ;  /* 0x000000010500780c */ /* 0x000fe40003f04270 */
[----:B------:R-:W-:Y:S01]  /*2000*/  IADD3.X R19, R11, R103, R19, P2, !PT ;  /* 0x000000670b137210 */ /* 0x000fe200017fe413 */
[----:B------:R-:W-:Y:S01]  /*2010*/  IMAD.IADD R103, R103, 0x1, R101 ;  /* 0x0000000167677824 */ /* 0x000fe200078e0265 */
[----:B------:R-:W-:-:S02]  /*2020*/  ISETP.GT.AND P2, PT, R98, RZ, P0 ;  /* 0x000000ff6200720c */ /* 0x000fc40000744270 */
[----:B------:R-:W-:Y:S01]  /*2030*/  LEA R90, P4, R104, R88, 0x2 ;  /* 0x00000058685a7211 */ /* 0x000fe200078810ff */
[----:B------:R-:W-:-:S04]  /*2040*/  IMAD.WIDE.U32 R18, R4, UR8, R18 ;  /* 0x0000000804127c25 */ /* 0x000fc8000f8e0012 */
[----:B------:R-:W-:Y:S02]  /*2050*/  IMAD.IADD R19, R99, 0x1, R19 ;  /* 0x0000000163137824 */ /* 0x000fe400078e0213 */
[----:B--2---:R-:W-:-:S04]  /*2060*/  FMUL R95, R6, R13 ;  /* 0x0000000d065f7220 */ /* 0x004fc80000400000 */
[----:B------:R-:W-:Y:S01]  /*2070*/  FFMA R107, R24, R12, R95 ;  /* 0x0000000c186b7223 */ /* 0x000fe2000000005f */
[----:B------:R-:W-:-:S04]  /*2080*/  IADD3 R24, P6, R20, R100, RZ ;  /* 0x0000006414187210 */ /* 0x000fc80007fde0ff */
[----:B------:R0:W-:Y:S01]  /*2090*/  @P5 STG.E desc[UR18][R88.64], R107 ;  /* 0x0000006b58005986 */ /* 0x0001e2000c101912 */
[----:B------:R-:W-:Y:S01]  /*20a0*/  IMAD.X R21, R103, 0x1, R21, P6 ;  /* 0x0000000167157824 */ /* 0x000fe200030e0615 */
[----:B------:R-:W-:Y:S02]  /*20b0*/  LEA R94, P6, R18, UR24, 0x2 ;  /* 0x00000018125e7c11 */ /* 0x000fe4000f8c10ff */
[----:B------:R-:W-:Y:S02]  /*20c0*/  LEA R20, P5, R24, UR24, 0x2 ;  /* 0x0000001818147c11 */ /* 0x000fe4000f8a10ff */
[----:B------:R-:W-:Y:S02]  /*20d0*/  LEA.HI.X R95, R18, UR25, R19, 0x2, P6 ;  /* 0x00000019125f7c11 */ /* 0x000fe4000b0f1413 */
[----:B------:R-:W-:Y:S01]  /*20e0*/  LEA.HI.X R21, R24, UR25, R21, 0x2, P5 ;  /* 0x0000001918157c11 */ /* 0x000fe2000a8f1415 */
[----:B------:R-:W-:Y:S08]  /*20f0*/  @!P2 BRA `(.L_x_29) ;  /* 0x000000000004a947 */ /* 0x000ff00003800000 */
[----:B------:R1:W5:Y:S02]  /*2100*/  LDG.E.LTC128B R6, desc[UR18][R20.64] ;  /* 0x0000001214067981 */ /* 0x000364000c1e1920 */
.L_x_29:
[----:B------:R-:W-:Y:S05]  /*2110*/  BSYNC B1 ;  /* 0x0000000000017941 */ /* 0x000fea0003800000 */
.L_x_28:
[----:B-----5:R-:W-:Y:S01]  /*2120*/  FMUL R24, R6, R13 ;  /* 0x0000000d06187220 */ /* 0x020fe20000400000 */
[----:B------:R-:W-:Y:S01]  /*2130*/  LEA.HI.X R91, R104, R89, R105, 0x2, P4 ;  /* 0x00000059685b7211 */ /* 0x000fe200020f1469 */
[----:B------:R-:W-:Y:S01]  /*2140*/  BSSY B1, `(.L_x_30) ;  /* 0x0000008000017945 */ /* 0x000fe20003800000 */
[----:B------:R-:W-:Y:S01]  /*2150*/  ISETP.GT.AND P1, PT, R98, 0x8, P1 ;  /* 0x000000086200780c */ /* 0x000fe20000f24270 */
[----:B------:R-:W-:Y:S01]  /*2160*/  FFMA R25, R25, R12, R24 ;  /* 0x0000000c19197223 */ /* 0x000fe20000000018 */
[----:B------:R-:W-:-:S04]  /*2170*/  IADD3 R18, P5, P6, R10, R100, R92 ;  /* 0x000000640a127210 */ /* 0x000fc80007ebe05c */
[----:B------:R2:W-:Y:S01]  /*2180*/  @P2 STG.E desc[UR18][R90.64], R25 ;  /* 0x000000195a002986 */ /* 0x0005e2000c101912 */
[----:B------:R-:W-:-:S06]  /*2190*/  IADD3.X R19, R11, R103, R93, P5, P6 ;  /* 0x000000670b137210 */ /* 0x000fcc0002fec45d */
[----:B------:R-:W-:Y:S05]  /*21a0*/  @!P1 BRA `(.L_x_31) ;  /* 0x0000000000049947 */ /* 0x000fea0003800000 */
[----:B------:R3:W5:Y:S02]  /*21b0*/  LDG.E.LTC128B R6, desc[UR18][R94.64+0x20] ;  /* 0x000020125e067981 */ /* 0x000764000c1e1920 */
.L_x_31:
[----:B------:R-:W-:Y:S05]  /*21c0*/  BSYNC B1 ;  /* 0x0000000000017941 */ /* 0x000fea0003800000 */
.L_x_30:
[----:B------:R-:W-:-:S04]  /*21d0*/  IMAD.WIDE.U32 R18, R4, UR8, R18 ;  /* 0x0000000804127c25 */ /* 0x000fc8000f8e0012 */
[----:B--2--5:R-:W-:Y:S01]  /*21e0*/  FMUL R25, R6, R13 ;  /* 0x0000000d06197220 */ /* 0x024fe20000400000 */
[----:B------:R-:W-:Y:S01]  /*21f0*/  ISETP.GT.AND P0, PT, R98, 0x8, P0 ;  /* 0x000000086200780c */ /* 0x000fe20000704270 */
[----:B------:R-:W-:Y:S01]  /*2200*/  USHF.L.U64.HI UR11, UR16, 0x5, UR17 ;  /* 0x00000005100b7899 */ /* 0x000fe20008010211 */
[----:B------:R-:W-:Y:S01]  /*2210*/  IMAD.IADD R19, R99, 0x1, R19 ;  /* 0x0000000163137824 */ /* 0x000fe200078e0213 */
[----:B------:R-:W-:Y:S01]  /*2220*/  LEA R24, P5, R18, UR24, 0x2 ;  /* 0x0000001812187c11 */ /* 0x000fe2000f8a10ff */
[----:B------:R-:W-:Y:S01]  /*2230*/  FFMA R93, R26, R12, R25 ;  /* 0x0000000c1a5d7223 */ /* 0x000fe20000000019 */
[----:B------:R-:W-:Y:S01]  /*2240*/  ISETP.GT.AND P2, PT, R5, 0x8, PT ;  /* 0x000000080500780c */ /* 0x000fe20003f44270 */
[----:B------:R-:W-:Y:S01]  /*2250*/  USHF.L.U32 UR10, UR16, 0x5, URZ ;  /* 0x00000005100a7899 */ /* 0x000fe2000800063f */
[----:B------:R-:W-:Y:S01]  /*2260*/  LEA.HI.X R25, R18, UR25, R19, 0x2, P5 ;  /* 0x0000001912197c11 */ /* 0x000fe2000a8f1413 */
[----:B------:R-:W-:Y:S01]  /*2270*/  @P1 IMAD.MOV.U32 R18, RZ, RZ, R88 ;  /* 0x000000ffff121224 */ /* 0x000fe200078e0058 */
[----:B------:R-:W-:Y:S01]  /*2280*/  BSSY B1, `(.L_x_32) ;  /* 0x0000006000017945 */ /* 0x000fe20003800000 */
[----:B------:R-:W-:Y:S01]  /*2290*/  @P1 IMAD.MOV.U32 R19, RZ, RZ, R89 ;  /* 0x000000ffff131224 */ /* 0x000fe200078e0059 */
[----:B------:R-:W-:-:S04]  /*22a0*/  ISETP.GT.AND P4, PT, R98, RZ, P2 ;  /* 0x000000ff6200720c */ /* 0x000fc80001784270 */
[----:B------:R2:W-:Y:S01]  /*22b0*/  @P1 STG.E desc[UR18][R18.64+0x20], R93 ;  /* 0x0000205d12001986 */ /* 0x0005e2000c101912 */
[----:B------:R-:W-:Y:S08]  /*22c0*/  @!P0 BRA `(.L_x_33) ;  /* 0x0000000000048947 */ /* 0x000ff00003800000 */
[----:B------:R4:W5:Y:S02]  /*22d0*/  LDG.E.LTC128B R6, desc[UR18][R24.64+0x20] ;  /* 0x0000201218067981 */ /* 0x000964000c1e1920 */
.L_x_33:
[----:B------:R-:W-:Y:S05]  /*22e0*/  BSYNC B1 ;  /* 0x0000000000017941 */ /* 0x000fea0003800000 */
.L_x_32:
[----:B-----5:R-:W-:Y:S01]  /*22f0*/  FMUL R4, R6, R13 ;  /* 0x0000000d06047220 */ /* 0x020fe20000400000 */
[----:B----4-:R-:W-:Y:S01]  /*2300*/  IADD3 R24, P1, R22, UR10, RZ ;  /* 0x0000000a16187c10 */ /* 0x010fe2000ff3e0ff */
[----:B------:R-:W-:Y:S02]  /*2310*/  IMAD.MOV.U32 R100, RZ, RZ, R6 ;  /* 0x000000ffff647224 */ /* 0x000fe400078e0006 */
[----:B---3--:R-:W-:Y:S01]  /*2320*/  FFMA R95, R27, R12, R4 ;  /* 0x0000000c1b5f7223 */ /* 0x008fe20000000004 */
[----:B--2---:R-:W-:Y:S01]  /*2330*/  @P0 IMAD.MOV.U32 R18, RZ, RZ, R90 ;  /* 0x000000ffff120224 */ /* 0x004fe200078e005a */
[----:B------:R-:W-:Y:S01]  /*2340*/  IADD3.X R25, R23, UR11, RZ, P1, !PT ;  /* 0x0000000b17197c10 */ /* 0x000fe20008ffe4ff */
[----:B------:R-:W-:-:S05]  /*2350*/  @P0 IMAD.MOV.U32 R19, RZ, RZ, R91 ;  /* 0x000000ffff130224 */ /* 0x000fca00078e005b */
[----:B------:R2:W-:Y:S04]  /*2360*/  @P0 STG.E desc[UR18][R18.64+0x20], R95 ;  /* 0x0000205f12000986 */ /* 0x0005e8000c101912 */
[----:B------:R-:W3:Y:S01]  /*2370*/  @P4 LDG.E.LTC128B R100, desc[UR18][R24.64] ;  /* 0x0000001218644981 */ /* 0x000ee2000c1e1920 */
[C---:B------:R-:W-:Y:S01]  /*2380*/  IMAD.SHL.U32 R6, R104.reuse, 0x20, RZ ;  /* 0x0000002068067824 */ /* 0x040fe200078e00ff */
[----:B------:R-:W-:Y:S01]  /*2390*/  SHF.L.U64.HI R4, R104, 0x5, R105 ;  /* 0x0000000568047819 */ /* 0x000fe20000010269 */
[----:B------:R-:W-:Y:S01]  /*23a0*/  BSSY B1, `(.L_x_34) ;  /* 0x000000c000017945 */ /* 0x000fe20003800000 */
[----:B------:R-:W-:Y:S02]  /*23b0*/  ISETP.GT.AND P0, PT, R5, 0x9, PT ;  /* 0x000000090500780c */ /* 0x000fe40003f04270 */
[----:B------:R-:W-:-:S02]  /*23c0*/  IADD3 R26, P5, R6, R88, RZ ;  /* 0x00000058061a7210 */ /* 0x000fc40007fbe0ff */
[----:B------:R-:W-:-:S03]  /*23d0*/  ISETP.GT.AND P1, PT, R98, RZ, P0 ;  /* 0x000000ff6200720c */ /* 0x000fc60000724270 */
[----:B------:R-:W-:Y:S01]  /*23e0*/  IMAD.X R27, R4, 0x1, R89, P5 ;  /* 0x00000001041b7824 */ /* 0x000fe200028e0659 */
[----:B------:R-:W-:Y:S01]  /*23f0*/  IADD3 R92, P5, R20, UR10, RZ ;  /* 0x0000000a145c7c10 */ /* 0x000fe2000ffbe0ff */
[----:B---3--:R-:W-:-:S04]  /*2400*/  FMUL R93, R100, R13 ;  /* 0x0000000d645d7220 */ /* 0x008fc80000400000 */
[----:B------:R-:W-:Y:S01]  /*2410*/  FFMA R99, R28, R12, R93 ;  /* 0x0000000c1c637223 */ /* 0x000fe2000000005d */
[----:B------:R-:W-:-:S04]  /*2420*/  IADD3.X R93, R21, UR11, RZ, P5, !PT ;  /* 0x0000000b155d7c10 */ /* 0x000fc8000affe4ff */
[----:B------:R2:W-:Y:S01]  /*2430*/  @P4 STG.E desc[UR18][R26.64], R99 ;  /* 0x000000631a004986 */ /* 0x0005e2000c101912 */
[----:B------:R-:W-:Y:S05]  /*2440*/  @!P1 BRA `(.L_x_35) ;  /* 0x0000000000049947 */ /* 0x000fea0003800000 */
[----:B------:R3:W5:Y:S02]  /*2450*/  LDG.E.LTC128B R100, desc[UR18][R92.64] ;  /* 0x000000125c647981 */ /* 0x000764000c1e1920 */
.L_x_35:
[----:B------:R-:W-:Y:S05]  /*2460*/  BSYNC B1 ;  /* 0x0000000000017941 */ /* 0x000fea0003800000 */
.L_x_34:
[----:B------:R-:W-:Y:S01]  /*2470*/  UIADD3 UR8, UP0, UR10, 0x20, URZ ;  /* 0x000000200a087890 */ /* 0x000fe2000ff1e03f */
[----:B------:R-:W-:Y:S01]  /*2480*/  ISETP.GT.AND P2, PT, R98, 0x8, P2 ;  /* 0x000000086200780c */ /* 0x000fe20001744270 */
[----:B--2--5:R-:W-:Y:S01]  /*2490*/  FMUL R18, R100, R13 ;  /* 0x0000000d64127220 */ /* 0x024fe20000400000 */
[----:B------:R-:W-:Y:S01]  /*24a0*/  IADD3 R94, P4, R6, R90, RZ ;  /* 0x0000005a065e7210 */ /* 0x000fe20007f9e0ff */
[----:B------:R-:W-:Y:S02]  /*24b0*/  UIADD3.X UR9, URZ, UR11, URZ, UP0, !UPT ;  /* 0x0000000b3f097290 */ /* 0x000fe400087fe43f */
[----:B------:R-:W-:Y:S01]  /*24c0*/  IADD3 R22, P5, R22, UR8, RZ ;  /* 0x0000000816167c10 */ /* 0x000fe2000ffbe0ff */
[----:B------:R-:W-:Y:S01]  /*24d0*/  FFMA R101, R29, R12, R18 ;  /* 0x0000000c1d657223 */ /* 0x000fe20000000012 */
[----:B------:R-:W-:Y:S02]  /*24e0*/  IMAD.X R95, R4, 0x1, R91, P4 ;  /* 0x00000001045f7824 */ /* 0x000fe400020e065b */
[----:B------:R-:W-:-:S03]  /*24f0*/  IADD3.X R23, R23, UR9, RZ, P5, !PT ;  /* 0x0000000917177c10 */ /* 0x000fc6000affe4ff */
[----:B------:R2:W-:Y:S04]  /*2500*/  @P1 STG.E desc[UR18][R94.64], R101 ;  /* 0x000000655e001986 */ /* 0x0005e8000c101912 */
[----:B------:R-:W4:Y:S01]  /*2510*/  @P2 LDG.E.LTC128B R100, desc[UR18][R22.64] ;  /* 0x0000001216642981 */ /* 0x000f22000c1e1920 */
[----:B------:R-:W-:Y:S01]  /*2520*/  IADD3 R19, P1, R6, 0x20, RZ ;  /* 0x0000002006137810 */ /* 0x000fe20007f3e0ff */
[----:B------:R-:W-:Y:S01]  /*2530*/  BSSY B1, `(.L_x_36) ;  /* 0x000000c000017945 */ /* 0x000fe20003800000 */
[----:B------:R-:W-:Y:S02]  /*2540*/  ISETP.GT.AND P4, PT, R98, 0x8, P0 ;  /* 0x000000086200780c */ /* 0x000fe40000784270 */
[----:B------:R-:W-:Y:S01]  /*2550*/  IADD3 R28, P5, R19, R88, RZ ;  /* 0x00000058131c7210 */ /* 0x000fe20007fbe0ff */
[----:B------:R-:W-:Y:S01]  /*2560*/  IMAD.X R18, RZ, RZ, R4, P1 ;  /* 0x000000ffff127224 */ /* 0x000fe200008e0604 */
[----:B-1----:R-:W-:-:S03]  /*2570*/  IADD3 R20, P0, R20, UR8, RZ ;  /* 0x0000000814147c10 */ /* 0x002fc6000ff1e0ff */
[----:B------:R-:W-:Y:S01]  /*2580*/  IMAD.X R29, R18, 0x1, R89, P5 ;  /* 0x00000001121d7824 */ /* 0x000fe200028e0659 */
[----:B------:R-:W-:Y:S01]  /*2590*/  IADD3.X R21, R21, UR9, RZ, P0, !PT ;  /* 0x0000000915157c10 */ /* 0x000fe200087fe4ff */
[----:B----4-:R-:W-:-:S04]  /*25a0*/  FMUL R99, R100, R13 ;  /* 0x0000000d64637220 */ /* 0x010fc80000400000 */
[----:B------:R-:W-:-:S05]  /*25b0*/  FFMA R99, R30, R12, R99 ;  /* 0x0000000c1e637223 */ /* 0x000fca0000000063 */
[----:B------:R2:W-:Y:S01]  /*25c0*/  @P2 STG.E desc[UR18][R28.64], R99 ;  /* 0x000000631c002986 */ /* 0x0005e2000c101912 */
[----:B------:R-:W-:Y:S05]  /*25d0*/  @!P4 BRA `(.L_x_37) ;  /* 0x000000000004c947 */ /* 0x000fea0003800000 */
[----:B------:R1:W5:Y:S02]  /*25e0*/  LDG.E.LTC128B R100, desc[UR18][R20.64] ;  /* 0x0000001214647981 */ /* 0x000364000c1e1920 */
.L_x_37:
[----:B------:R-:W-:Y:S05]  /*25f0*/  BSYNC B1 ;  /* 0x0000000000017941 */ /* 0x000fea0003800000 */
.L_x_36:
[----:B-1----:R-:W-:Y:S01]  /*2600*/  IADD3 R20, P2, R19, R90, RZ ;  /* 0x0000005a13147210 */ /* 0x002fe20007f5e0ff */
[----:B-----5:R-:W-:Y:S01]  /*2610*/  FMUL R22, R100, R13 ;  /* 0x0000000d64167220 */ /* 0x020fe20000400000 */
[C---:B------:R-:W-:Y:S01]  /*2620*/  ISETP.GT.AND P1, PT, R5.reuse, 0x10, PT ;  /* 0x000000100500780c */ /* 0x040fe20003f24270 */
[----:B------:R-:W-:Y:S01]  /*2630*/  BSSY B1, `(.L_x_38) ;  /* 0x000000b000017945 */ /* 0x000fe20003800000 */
[----:B------:R-:W-:Y:S01]  /*2640*/  ISETP.GT.AND P0, PT, R5, 0x11, PT ;  /* 0x000000110500780c */ /* 0x000fe20003f04270 */
[----:B------:R-:W-:Y:S01]  /*2650*/  FFMA R31, R31, R12, R22 ;  /* 0x0000000c1f1f7223 */ /* 0x000fe20000000016 */
[----:B------:R-:W-:Y:S01]  /*2660*/  IMAD.X R21, R18, 0x1, R91, P2 ;  /* 0x0000000112157824 */ /* 0x000fe200010e065b */
[----:B------:R-:W-:Y:S02]  /*2670*/  ISETP.GT.AND P5, PT, R98, RZ, P1 ;  /* 0x000000ff6200720c */ /* 0x000fe40000fa4270 */
[----:B------:R-:W-:Y:S02]  /*2680*/  IADD3 R22, P2, R24, UR10, RZ ;  /* 0x0000000a18167c10 */ /* 0x000fe4000ff5e0ff */
[----:B------:R1:W-:Y:S01]  /*2690*/  @P4 STG.E desc[UR18][R20.64], R31 ;  /* 0x0000001f14004986 */ /* 0x0003e2000c101912 */
[----:B--2---:R-:W-:-:S02]  /*26a0*/  IADD3 R28, P6, R26, R6, RZ ;  /* 0x000000061a1c7210 */ /* 0x004fc40007fde0ff */
[----:B------:R-:W-:-:S06]  /*26b0*/  IADD3.X R23, R25, UR11, RZ, P2, !PT ;  /* 0x0000000b19177c10 */ /* 0x000fcc00097fe4ff */
[----:B------:R-:W-:Y:S05]  /*26c0*/  @!P5 BRA `(.L_x_39) ;  /* 0x000000000004d947 */ /* 0x000fea0003800000 */
[----:B------:R2:W5:Y:S02]  /*26d0*/  LDG.E.LTC128B R100, desc[UR18][R22.64] ;  /* 0x0000001216647981 */ /* 0x000564000c1e1920 */
.L_x_39:
[----:B------:R-:W-:Y:S05]  /*26e0*/  BSYNC B1 ;  /* 0x0000000000017941 */ /* 0x000fea0003800000 */
.L_x_38:
[----:B-1---5:R-:W-:Y:S01]  /*26f0*/  FMUL R21, R100, R13 ;  /* 0x0000000d64157220 */ /* 0x022fe20000400000 */
[----:B------:R-:W-:Y:S01]  /*2700*/  IMAD.X R29, R27, 0x1, R4, P6 ;  /* 0x000000011b1d7824 */ /* 0x000fe200030e0604 */
[----:B------:R-:W-:Y:S01]  /*2710*/  ISETP.GT.AND P2, PT, R98, RZ, P0 ;  /* 0x000000ff6200720c */ /* 0x000fe20000744270 */
[----:B------:R-:W-:Y:S01]  /*2720*/  BSSY B1, `(.L_x_40) ;  /* 0x0000008000017945 */ /* 0x000fe20003800000 */
[----:B------:R-:W-:Y:S01]  /*2730*/  FFMA R31, R32, R12, R21 ;  /* 0x0000000c201f7223 */ /* 0x000fe20000000015 */
[----:B------:R-:W-:Y:S02]  /*2740*/  IADD3 R20, P6, R92, UR10, RZ ;  /* 0x0000000a5c147c10 */ /* 0x000fe4000ffde0ff */
[----:B------:R-:W-:Y:S02]  /*2750*/  IADD3 R30, P4, R94, R6, RZ ;  /* 0x000000065e1e7210 */ /* 0x000fe40007f9e0ff */
[----:B------:R1:W-:Y:S01]  /*2760*/  @P5 STG.E desc[UR18][R28.64], R31 ;  /* 0x0000001f1c005986 */ /* 0x0003e2000c101912 */
[----:B------:R-:W-:-:S05]  /*2770*/  IADD3.X R21, R93, UR11, RZ, P6, !PT ;  /* 0x0000000b5d157c10 */ /* 0x000fca000b7fe4ff */
[----:B------:R-:W-:Y:S05]  /*2780*/  @!P2 BRA `(.L_x_41) ;  /* 0x000000000004a947 */ /* 0x000fea0003800000 */
[----:B------:R4:W5:Y:S02]  /*2790*/  LDG.E.LTC128B R100, desc[UR18][R20.64] ;  /* 0x0000001214647981 */ /* 0x000964000c1e1920 */
.L_x_41:
[----:B------:R-:W-:Y:S05]  /*27a0*/  BSYNC B1 ;  /* 0x0000000000017941 */ /* 0x000fea0003800000 */
.L_x_40:
[----:B-----5:R-:W-:Y:S01]  /*27b0*/  FMUL R32, R100, R13 ;  /* 0x0000000d64207220 */ /* 0x020fe20000400000 */
[----:B-1----:R-:W-:Y:S01]  /*27c0*/  IMAD.X R31, R95, 0x1, R4, P4 ;  /* 0x000000015f1f7824 */ /* 0x002fe200020e0604 */
[----:B------:R-:W-:Y:S01]  /*27d0*/  ISETP.GT.AND P1, PT, R98, 0x8, P1 ;  /* 0x000000086200780c */ /* 0x000fe20000f24270 */
        /* <DEDUP_REMOVED lines=8> */
.L_x_43:
[----:B------:R-:W-:Y:S05]  /*2860*/  BSYNC B1 ;  /* 0x0000000000017941 */ /* 0x000fea0003800000 */
.L_x_42:
[----:B0----5:R-:W-:Y:S01]  /*2870*/  FMUL R25, R100, R13 ;  /* 0x0000000d64197220 */ /* 0x021fe20000400000 */
[----:B-1----:R-:W-:Y:S01]  /*2880*/  IMAD.X R33, R18, 0x1, R27, P5 ;  /* 0x0000000112217824 */ /* 0x002fe200028e061b */
[----:B------:R-:W-:Y:S01]  /*2890*/  ISETP.GT.AND P2, PT, R98, 0x8, P0 ;  /* 0x000000086200780c */ /* 0x000fe20000744270 */
[----:B------:R-:W-:Y:S01]  /*28a0*/  BSSY B1, `(.L_x_44) ;  /* 0x0000007000017945 */ /* 0x000fe20003800000 */
[----:B------:R-:W-:Y:S01]  /*28b0*/  FFMA R27, R34, R12, R25 ;  /* 0x0000000c221b7223 */ /* 0x000fe20000000019 */
[----:B------:R-:W-:-:S04]  /*28c0*/  IADD3 R24, P0, R92, UR8, RZ ;  /* 0x000000085c187c10 */ /* 0x000fc8000ff1e0ff */
[----:B------:R0:W-:Y:S01]  /*28d0*/  @P1 STG.E desc[UR18][R32.64], R27 ;  /* 0x0000001b20001986 */ /* 0x0001e2000c101912 */
[----:B------:R-:W-:-:S05]  /*28e0*/  IADD3.X R25, R93, UR9, RZ, P0, !PT ;  /* 0x000000095d197c10 */ /* 0x000fca00087fe4ff */
[----:B------:R-:W-:Y:S05]  /*28f0*/  @!P2 BRA `(.L_x_45) ;  /* 0x000000000004a947 */ /* 0x000fea0003800000 */
[----:B------:R1:W5:Y:S02]  /*2900*/  LDG.E.LTC128B R100, desc[UR18][R24.64] ;  /* 0x0000001218647981 */ /* 0x000364000c1e1920 */
.L_x_45:
[----:B------:R-:W-:Y:S05]  /*2910*/  BSYNC B1 ;  /* 0x0000000000017941 */ /* 0x000fea0003800000 */
.L_x_44:
        /* <DEDUP_REMOVED lines=10> */
[----:B0-----:R-:W-:-:S02]  /*29c0*/  IADD3 R32, P5, R28, R6, RZ ;  /* 0x000000061c207210 */ /* 0x001fc40007fbe0ff */
[----:B------:R-:W-:-:S06]  /*29d0*/  IADD3.X R27, R23, UR11, RZ, P6, !PT ;  /* 0x0000000b171b7c10 */ /* 0x000fcc000b7fe4ff */
[----:B------:R-:W-:Y:S05]  /*29e0*/  @!P4 BRA `(.L_x_47) ;  /* 0x000000000004c947 */ /* 0x000fea0003800000 */
[----:B------:R0:W5:Y:S02]  /*29f0*/  LDG.E.LTC128B R100, desc[UR18][R26.64] ;  /* 0x000000121a647981 */ /* 0x000164000c1e1920 */
.L_x_47:
[----:B------:R-:W-:Y:S05]  /*2a00*/  BSYNC B1 ;  /* 0x0000000000017941 */ /* 0x000fea0003800000 */
.L_x_46:
        /* <DEDUP_REMOVED lines=11> */
.L_x_49:
[----:B------:R-:W-:Y:S05]  /*2ac0*/  BSYNC B1 ;  /* 0x0000000000017941 */ /* 0x000fea0003800000 */
.L_x_48:
[----:B-----5:R-:W-:Y:S01]  /*2ad0*/  FMUL R36, R100, R13 ;  /* 0x0000000d64247220 */ /* 0x020fe20000400000 */
[----:B-1----:R-:W-:Y:S01]  /*2ae0*/  IMAD.X R35, R31, 0x1, R4, P5 ;  /* 0x000000011f237824 */ /* 0x002fe200028e0604 */
[----:B------:R-:W-:Y:S01]  /*2af0*/  ISETP.GT.AND P1, PT, R98, 0x8, P1 ;  /* 0x000000086200780c */ /* 0x000fe20000f24270 */
[----:B------:R-:W-:Y:S01]  /*2b00*/  BSSY B1, `(.L_x_50) ;  /* 0x0000008000017945 */ /* 0x000fe20003800000 */
[----:B------:R-:W-:Y:S01]  /*2b10*/  FFMA R37, R37, R12, R36 ;  /* 0x0000000c25257223 */ /* 0x000fe20000000024 */
[----:B--2---:R-:W-:Y:S02]  /*2b20*/  IADD3 R22, P4, R22, UR8, RZ ;  /* 0x0000000816167c10 */ /* 0x004fe4000ff9e0ff */
[----:B------:R-:W-:Y:S02]  /*2b30*/  IADD3 R36, P5, R28, R19, RZ ;  /* 0x000000131c247210 */ /* 0x000fe40007fbe0ff */
[----:B------:R1:W-:Y:S01]  /*2b40*/  @P2 STG.E desc[UR18][R34.64], R37 ;  /* 0x0000002522002986 */ /* 0x0003e2000c101912 */
[----:B------:R-:W-:-:S05]  /*2b50*/  IADD3.X R23, R23, UR9, RZ, P4, !PT ;  /* 0x0000000917177c10 */ /* 0x000fca000a7fe4ff */
[----:B------:R-:W-:Y:S05]  /*2b60*/  @!P1 BRA `(.L_x_51) ;  /* 0x0000000000049947 */ /* 0x000fea0003800000 */
[----:B------:R2:W5:Y:S02]  /*2b70*/  LDG.E.LTC128B R100, desc[UR18][R22.64] ;  /* 0x0000001216647981 */ /* 0x000564000c1e1920 */
.L_x_51:
[----:B------:R-:W-:Y:S05]  /*2b80*/  BSYNC B1 ;  /* 0x0000000000017941 */ /* 0x000fea0003800000 */
.L_x_50:
[----:B--2--5:R-:W-:Y:S01]  /*2b90*/  FMUL R23, R100, R13 ;  /* 0x0000000d64177220 */ /* 0x024fe20000400000 */
[----:B-1----:R-:W-:Y:S01]  /*2ba0*/  IMAD.X R37, R29, 0x1, R18, P5 ;  /* 0x000000011d257824 */ /* 0x002fe200028e0612 */
[----:B------:R-:W-:Y:S01]  /*2bb0*/  ISETP.GT.AND P2, PT, R98, 0x8, P0 ;  /* 0x000000086200780c */ /* 0x000fe20000744270 */
[----:B------:R-:W-:Y:S01]  /*2bc0*/  BSSY B1, `(.L_x_52) ;  /* 0x0000007000017945 */ /* 0x000fe20003800000 */
[----:B------:R-:W-:Y:S01]  /*2bd0*/  FFMA R23, R38, R12, R23 ;  /* 0x0000000c26177223 */ /* 0x000fe20000000017 */
[----:B----4-:R-:W-:-:S04]  /*2be0*/  IADD3 R20, P0, R20, UR8, RZ ;  /* 0x0000000814147c10 */ /* 0x010fc8000ff1e0ff */
[----:B------:R1:W-:Y:S01]  /*2bf0*/  @P1 STG.E desc[UR18][R36.64], R23 ;  /* 0x0000001724001986 */ /* 0x0003e2000c101912 */
[----:B------:R-:W-:-:S05]  /*2c00*/  IADD3.X R21, R21, UR9, RZ, P0, !PT ;  /* 0x0000000915157c10 */ /* 0x000fca00087fe4ff */
[----:B------:R-:W-:Y:S05]  /*2c10*/  @!P2 BRA `(.L_x_53) ;  /* 0x000000000004a947 */ /* 0x000fea0003800000 */
[----:B------:R2:W5:Y:S02]  /*2c20*/  LDG.E.LTC128B R100, desc[UR18][R20.64] ;  /* 0x0000001214647981 */ /* 0x000564000c1e1920 */
.L_x_53:
[----:B------:R-:W-:Y:S05]  /*2c30*/  BSYNC B1 ;  /* 0x0000000000017941 */ /* 0x000fea0003800000 */
.L_x_52:
[----:B--2---:R-:W-:Y:S01]  /*2c40*/  IADD3 R20, P5, R30, R19, RZ ;  /* 0x000000131e147210 */ /* 0x004fe20007fbe0ff */
        /* <DEDUP_REMOVED lines=9> */
[----:B------:R-:W-:-:S02]  /*2ce0*/  IADD3 R28, P5, R32, R6, RZ ;  /* 0x00000006201c7210 */ /* 0x000fc40007fbe0ff */
[----:B-1----:R-:W-:-:S06]  /*2cf0*/  IADD3.X R23, R27, UR11, RZ, P6, !PT ;  /* 0x0000000b1b177c10 */ /* 0x002fcc000b7fe4ff */
[----:B------:R-:W-:Y:S05]  /*2d00*/  @!P4 BRA `(.L_x_55) ;  /* 0x000000000004c947 */ /* 0x000fea0003800000 */
[----:B------:R1:W5:Y:S02]  /*2d10*/  LDG.E.LTC128B R100, desc[UR18][R22.64] ;  /* 0x0000001216647981 */ /* 0x000364000c1e1920 */
.L_x_55:
[----:B------:R-:W-:Y:S05]  /*2d20*/  BSYNC B1 ;  /* 0x0000000000017941 */ /* 0x000fea0003800000 */
.L_x_54:
[----:B--2--5:R-:W-:Y:S01]  /*2d30*/  FMUL R21, R100, R13 ;  /* 0x0000000d64157220 */ /* 0x024fe20000400000 */
        /* <DEDUP_REMOVED lines=10> */
.L_x_57:
[----:B------:R-:W-:Y:S05]  /*2de0*/  BSYNC B1 ;  /* 0x0000000000017941 */ /* 0x000fea0003800000 */
.L_x_56:
[----:B-----5:R-:W-:Y:S01]  /*2df0*/  FMUL R36, R100, R13 ;  /* 0x0000000d64247220 */ /* 0x020fe20000400000 */
[----:B--2---:R-:W-:Y:S01]  /*2e00*/  IMAD.X R31, R35, 0x1, R4, P5 ;  /* 0x00000001231f7824 */ /* 0x004fe200028e0604 */
[----:B------:R-:W-:Y:S01]  /*2e10*/  ISETP.GT.AND P1, PT, R98, 0x8, P1 ;  /* 0x000000086200780c */ /* 0x000fe20000f24270 */
[----:B------:R-:W-:Y:S01]  /*2e20*/  BSSY B1, `(.L_x_58) ;  /* 0x0000008000017945 */ /* 0x000fe20003800000 */
[----:B------:R-:W-:Y:S01]  /*2e30*/  FFMA R41, R41, R12, R36 ;  /* 0x0000000c29297223 */ /* 0x000fe20000000024 */
[----:B0-----:R-:W-:Y:S02]  /*2e40*/  IADD3 R26, P4, R26, UR8, RZ ;  /* 0x000000081a1a7c10 */ /* 0x001fe4000ff9e0ff */
[----:B------:R-:W-:Y:S02]  /*2e50*/  IADD3 R36, P5, R32, R19, RZ ;  /* 0x0000001320247210 */ /* 0x000fe40007fbe0ff */
[----:B------:R0:W-:Y:S01]  /*2e60*/  @P2 STG.E desc[UR18][R30.64], R41 ;  /* 0x000000291e002986 */ /* 0x0001e2000c101912 */
[----:B------:R-:W-:-:S05]  /*2e70*/  IADD3.X R27, R27, UR9, RZ, P4, !PT ;  /* 0x000000091b1b7c10 */ /* 0x000fca000a7fe4ff */
[----:B------:R-:W-:Y:S05]  /*2e80*/  @!P1 BRA `(.L_x_59) ;  /* 0x0000000000049947 */ /* 0x000fea0003800000 */
[----:B------:R2:W5:Y:S02]  /*2e90*/  LDG.E.LTC128B R100, desc[UR18][R26.64] ;  /* 0x000000121a647981 */ /* 0x000564000c1e1920 */
.L_x_59:
[----:B------:R-:W-:Y:S05]  /*2ea0*/  BSYNC B1 ;  /* 0x0000000000017941 */ /* 0x000fea0003800000 */
.L_x_58:
[----:B--2--5:R-:W-:Y:S01]  /*2eb0*/  FMUL R27, R100, R13 ;  /* 0x0000000d641b7220 */ /* 0x024fe20000400000 */
[----:B------:R-:W-:Y:S01]  /*2ec0*/  IMAD.X R37, R33, 0x1, R18, P5 ;  /* 0x0000000121257824 */ /* 0x000fe200028e0612 */
        /* <DEDUP_REMOVED lines=8> */
.L_x_61:
[----:B------:R-:W-:Y:S05]  /*2f50*/  BSYNC B1 ;  /* 0x0000000000017941 */ /* 0x000fea0003800000 */
.L_x_60:
[----:B0-----:R-:W-:Y:S01]  /*2f60*/  IADD3 R24, P5, R34, R19, RZ ;  /* 0x0000001322187210 */ /* 0x001fe20007fbe0ff */
        /* <DEDUP_REMOVED lines=10> */
[----:B--2---:R-:W-:-:S06]  /*3010*/  IADD3.X R27, R23, UR11, RZ, P6, !PT ;  /* 0x0000000b171b7c10 */ /* 0x004fcc000b7fe4ff */
[----:B------:R-:W-:Y:S05]  /*3020*/  @!P4 BRA `(.L_x_63) ;  /* 0x000000000004c947 */ /* 0x000fea0003800000 */
[----:B------:R2:W5:Y:S02]  /*3030*/  LDG.E.LTC128B R100, desc[UR18][R26.64] ;  /* 0x000000121a647981 */ /* 0x000564000c1e1920 */
.L_x_63:
[----:B------:R-:W-:Y:S05]  /*3040*/  BSYNC B1 ;  /* 0x0000000000017941 */ /* 0x000fea0003800000 */
.L_x_62:
[----:B0----5:R-:W-:Y:S01]  /*3050*/  FMUL R25, R100, R13 ;  /* 0x0000000d64197220 */ /* 0x021fe20000400000 */
        /* <DEDUP_REMOVED lines=10> */
.L_x_65:
[----:B------:R-:W-:Y:S05]  /*3100*/  BSYNC B1 ;  /* 0x0000000000017941 */ /* 0x000fea0003800000 */
.L_x_64:
[----:B-----5:R-:W-:Y:S01]  /*3110*/  FMUL R36, R100, R13 ;  /* 0x0000000d64247220 */ /* 0x020fe20000400000 */
[----:B0-----:R-:W-:Y:S01]  /*3120*/  IMAD.X R35, R31, 0x1, R4, P5 ;  /* 0x000000011f237824 */ /* 0x001fe200028e0604 */
[----:B------:R-:W-:Y:S01]  /*3130*/  ISETP.GT.AND P1, PT, R98, 0x8, P1 ;  /* 0x000000086200780c */ /* 0x000fe20000f24270 */
[----:B------:R-:W-:Y:S01]  /*3140*/  BSSY B1, `(.L_x_66) ;  /* 0x0000008000017945 */ /* 0x000fe20003800000 */
[----:B------:R-:W-:Y:S01]  /*3150*/  FFMA R45, R45, R12, R36 ;  /* 0x0000000c2d2d7223 */ /* 0x000fe20000000024 */
[----:B-1----:R-:W-:Y:S02]  /*3160*/  IADD3 R22, P4, R22, UR8, RZ ;  /* 0x0000000816167c10 */ /* 0x002fe4000ff9e0ff */
[----:B------:R-:W-:Y:S02]  /*3170*/  IADD3 R36, P5, R28, R19, RZ ;  /* 0x000000131c247210 */ /* 0x000fe40007fbe0ff */
[----:B------:R0:W-:Y:S01]  /*3180*/  @P2 STG.E desc[UR18][R34.64], R45 ;  /* 0x0000002d22002986 */ /* 0x0001e2000c101912 */
[----:B------:R-:W-:-:S05]  /*3190*/  IADD3.X R23, R23, UR9, RZ, P4, !PT ;  /* 0x0000000917177c10 */ /* 0x000fca000a7fe4ff */
[----:B------:R-:W-:Y:S05]  /*31a0*/  @!P1 BRA `(.L_x_67) ;  /* 0x0000000000049947 */ /* 0x000fea0003800000 */
[----:B------:R1:W5:Y:S02]  /*31b0*/  LDG.E.LTC128B R100, desc[UR18][R22.64] ;  /* 0x0000001216647981 */ /* 0x000364000c1e1920 */
.L_x_67:
[----:B------:R-:W-:Y:S05]  /*31c0*/  BSYNC B1 ;  /* 0x0000000000017941 */ /* 0x000fea0003800000 */
.L_x_66:
[----:B-1---5:R-:W-:Y:S01]  /*31d0*/  FMUL R23, R100, R13 ;  /* 0x0000000d64177220 */ /* 0x022fe20000400000 */
[----:B------:R-:W-:Y:S01]  /*31e0*/  IMAD.X R37, R29, 0x1, R18, P5 ;  /* 0x000000011d257824 */ /* 0x000fe200028e0612 */
        /* <DEDUP_REMOVED lines=8> */
.L_x_69:
[----:B------:R-:W-:Y:S05]  /*3270*/  BSYNC B1 ;  /* 0x0000000000017941 */ /* 0x000fea0003800000 */
.L_x_68:
[----:B----4-:R-:W-:Y:S01]  /*3280*/  IADD3 R20, P5, R30, R19, RZ ;  /* 0x000000131e147210 */ /* 0x010fe20007fbe0ff */
        /* <DEDUP_REMOVED lines=13> */
.L_x_71:
[----:B------:R-:W-:Y:S05]  /*3360*/  BSYNC B1 ;  /* 0x0000000000017941 */ /* 0x000fea0003800000 */
.L_x_70:
[----:B----45:R-:W-:Y:S01]  /*3370*/  FMUL R21, R100, R13 ;  /* 0x0000000d64157220 */ /* 0x030fe20000400000 */
        /* <DEDUP_REMOVED lines=10> */
.L_x_73:
[----:B------:R-:W-:Y:S05]  /*3420*/  BSYNC B1 ;  /* 0x0000000000017941 */ /* 0x000fea0003800000 */
.L_x_72:
[----:B-----5:R-:W-:Y:S01]  /*3430*/  FMUL R36, R100, R13 ;  /* 0x0000000d64247220 */ /* 0x020fe20000400000 */
[----:B----4-:R-:W-:Y:S01]  /*3440*/  IMAD.X R31, R35, 0x1, R4, P5 ;  /* 0x00000001231f7824 */ /* 0x010fe200028e0604 */
        /* <DEDUP_REMOVED lines=9> */
.L_x_75:
[----:B------:R-:W-:Y:S05]  /*34e0*/  BSYNC B1 ;  /* 0x0000000000017941 */ /* 0x000fea0003800000 */
.L_x_74:
[----:B----45:R-:W-:Y:S01]  /*34f0*/  FMUL R27, R100, R13 ;  /* 0x0000000d641b7220 */ /* 0x030fe20000400000 */
        /* <DEDUP_REMOVED lines=9> */
.L_x_77:
[----:B------:R-:W-:Y:S05]  /*3590*/  BSYNC B1 ;  /* 0x0000000000017941 */ /* 0x000fea0003800000 */
.L_x_76:
        /* <DEDUP_REMOVED lines=11> */
[----:B----4-:R-:W-:-:S06]  /*3650*/  IADD3.X R27, R23, UR11, RZ, P6, !PT ;  /* 0x0000000b171b7c10 */ /* 0x010fcc000b7fe4ff */
[----:B------:R-:W-:Y:S05]  /*3660*/  @!P4 BRA `(.L_x_79) ;  /* 0x000000000004c947 */ /* 0x000fea0003800000 */
[----:B------:R4:W5:Y:S02]  /*3670*/  LDG.E.LTC128B R100, desc[UR18][R26.64] ;  /* 0x000000121a647981 */ /* 0x000964000c1e1920 */
.L_x_79:
[----:B------:R-:W-:Y:S05]  /*3680*/  BSYNC B1 ;  /* 0x0000000000017941 */ /* 0x000fea0003800000 */
.L_x_78:
        /* <DEDUP_REMOVED lines=11> */
.L_x_81:
[----:B------:R-:W-:Y:S05]  /*3740*/  BSYNC B1 ;  /* 0x0000000000017941 */ /* 0x000fea0003800000 */
.L_x_80:
        /* <DEDUP_REMOVED lines=11> */
.L_x_83:
[----:B------:R-:W-:Y:S05]  /*3800*/  BSYNC B1 ;  /* 0x0000000000017941 */ /* 0x000fea0003800000 */
.L_x_82:
[----:B-1---5:R-:W-:Y:S01]  /*3810*/  FMUL R23, R100, R13 ;  /* 0x0000000d64177220 */ /* 0x022fe20000400000 */
        /* <DEDUP_REMOVED lines=9> */
.L_x_85:
[----:B------:R-:W-:Y:S05]  /*38b0*/  BSYNC B1 ;  /* 0x0000000000017941 */ /* 0x000fea0003800000 */
.L_x_84:
        /* <DEDUP_REMOVED lines=14> */
.L_x_87:
[----:B------:R-:W-:Y:S05]  /*39a0*/  BSYNC B1 ;  /* 0x0000000000017941 */ /* 0x000fea0003800000 */
.L_x_86:
[----:B0----5:R-:W-:Y:S01]  /*39b0*/  FMUL R21, R100, R13 ;  /* 0x0000000d64157220 */ /* 0x021fe20000400000 */
[----:B------:R-:W-:Y:S01]  /*39c0*/  IMAD.X R29, R33, 0x1, R4, P5 ;  /* 0x00000001211d7824 */ /* 0x000fe200028e0604 */
[----:B------:R-:W-:Y:S01]  /*39d0*/  ISETP.GT.AND P2, PT, R98, RZ, P0 ;  /* 0x000000ff6200720c */ /* 0x000fe20000744270 */
[----:B------:R-:W-:Y:S01]  /*39e0*/  BSSY B1, `(.L_x_88) ;  /* 0x0000008000017945 */ /* 0x000fe20003800000 */
[----:B--2---:R-:W-:Y:S01]  /*39f0*/  FFMA R31, R56, R12, R21 ;  /* 0x0000000c381f7223 */ /* 0x004fe20000000015 */
[----:B------:R-:W-:Y:S02]  /*3a00*/  IADD3 R20, P6, R24, UR10, RZ ;  /* 0x0000000a18147c10 */ /* 0x000fe4000ffde0ff */
[----:B------:R-:W-:Y:S02]  /*3a10*/  IADD3 R30, P5, R34, R6, RZ ;  /* 0x00000006221e7210 */ /* 0x000fe40007fbe0ff */
[----:B------:R0:W-:Y:S01]  /*3a20*/  @P4 STG.E desc[UR18][R28.64], R31 ;  /* 0x0000001f1c004986 */ /* 0x0001e2000c101912 */
[----:B------:R-:W-:-:S05]  /*3a30*/  IADD3.X R21, R25, UR11, RZ, P6, !PT ;  /* 0x0000000b19157c10 */ /* 0x000fca000b7fe4ff */
[----:B------:R-:W-:Y:S05]  /*3a40*/  @!P2 BRA `(.L_x_89) ;  /* 0x000000000004a947 */ /* 0x000fea0003800000 */
[----:B------:R2:W5:Y:S02]  /*3a50*/  LDG.E.LTC128B R100, desc[UR18][R20.64] ;  /* 0x0000001214647981 */ /* 0x000564000c1e1920 */
.L_x_89:
[----:B------:R-:W-:Y:S05]  /*3a60*/  BSYNC B1 ;  /* 0x0000000000017941 */ /* 0x000fea0003800000 */
.L_x_88:
[----:B-----5:R-:W-:Y:S01]  /*3a70*/  FMUL R36, R100, R13 ;  /* 0x0000000d64247220 */ /* 0x020fe20000400000 */
[----:B0-----:R-:W-:Y:S01]  /*3a80*/  IMAD.X R31, R35, 0x1, R4, P5 ;  /* 0x00000001231f7824 */ /* 0x001fe200028e0604 */
[----:B------:R-:W-:Y:S01]  /*3a90*/  ISETP.GT.AND P1, PT, R98, 0x8, P1 ;  /* 0x000000086200780c */ /* 0x000fe20000f24270 */
[----:B------:R-:W-:Y:S01]  /*3aa0*/  BSSY B1, `(.L_x_90) ;  /* 0x0000008000017945 */ /* 0x000fe20003800000 */
[----:B------:R-:W-:Y:S01]  /*3ab0*/  FFMA R57, R57, R12, R36 ;  /* 0x0000000c39397223 */ /* 0x000fe20000000024 */
[----:B----4-:R-:W-:Y:S02]  /*3ac0*/  IADD3 R26, P4, R26, UR8, RZ ;  /* 0x000000081a1a7c10 */ /* 0x010fe4000ff9e0ff */
[----:B------:R-:W-:Y:S02]  /*3ad0*/  IADD3 R36, P5, R32, R19, RZ ;  /* 0x0000001320247210 */ /* 0x000fe40007fbe0ff */
[----:B------:R0:W-:Y:S01]  /*3ae0*/  @P2 STG.E desc[UR18][R30.64], R57 ;  /* 0x000000391e002986 */ /* 0x0001e2000c101912 */
[----:B------:R-:W-:-:S05]  /*3af0*/  IADD3.X R27, R27, UR9, RZ, P4, !PT ;  /* 0x000000091b1b7c10 */ /* 0x000fca000a7fe4ff */
[----:B------:R-:W-:Y:S05]  /*3b00*/  @!P1 BRA `(.L_x_91) ;  /* 0x0000000000049947 */ /* 0x000fea0003800000 */
[----:B------:R4:W5:Y:S02]  /*3b10*/  LDG.E.LTC128B R100, desc[UR18][R26.64] ;  /* 0x000000121a647981 */ /* 0x000964000c1e1920 */
.L_x_91:
[----:B------:R-:W-:Y:S05]  /*3b20*/  BSYNC B1 ;  /* 0x0000000000017941 */ /* 0x000fea0003800000 */
.L_x_90:
        /* <DEDUP_REMOVED lines=10> */
.L_x_93:
[----:B------:R-:W-:Y:S05]  /*3bd0*/  BSYNC B1 ;  /* 0x0000000000017941 */ /* 0x000fea0003800000 */
.L_x_92:
        /* <DEDUP_REMOVED lines=14> */
.L_x_95:
[----:B------:R-:W-:Y:S05]  /*3cc0*/  BSYNC B1 ;  /* 0x0000000000017941 */ /* 0x000fea0003800000 */
.L_x_94:
        /* <DEDUP_REMOVED lines=11> */
.L_x_97:
[----:B------:R-:W-:Y:S05]  /*3d80*/  BSYNC B1 ;  /* 0x0000000000017941 */ /* 0x000fea0003800000 */
.L_x_96:
        /* <DEDUP_REMOVED lines=11> */
.L_x_99:
[----:B------:R-:W-:Y:S05]  /*3e40*/  BSYNC B1 ;  /* 0x0000000000017941 */ /* 0x000fea0003800000 */
.L_x_98:
[----:B-1---5:R-:W-:Y:S01]  /*3e50*/  FMUL R23, R100, R13 ;  /* 0x0000000d64177220 */ /* 0x022fe20000400000 */
[----:B------:R-:W-:Y:S01]  /*3e60*/  IMAD.X R37, R29, 0x1, R18, P5 ;  /* 0x000000011d257824 */ /* 0x000fe200028e0612 */
[----:B------:R-:W-:Y:S01]  /*3e70*/  ISETP.GT.AND P2, PT, R98, 0x8, P0 ;  /* 0x000000086200780c */ /* 0x000fe20000744270 */
[----:B------:R-:W-:Y:S01]  /*3e80*/  BSSY B1, `(.L_x_100) ;  /* 0x0000007000017945 */ /* 0x000fe20003800000 */
[----:B------:R-:W-:Y:S01]  /*3e90*/  FFMA R23, R62, R12, R23 ;  /* 0x0000000c3e177223 */ /* 0x000fe20000000017 */
[----:B--2---:R-:W-:-:S04]  /*3ea0*/  IADD3 R20, P0, R20, UR8, RZ ;  /* 0x0000000814147c10 */ /* 0x004fc8000ff1e0ff */
[----:B------:R1:W-:Y:S01]  /*3eb0*/  @P1 STG.E desc[UR18][R36.64], R23 ;  /* 0x0000001724001986 */ /* 0x0003e2000c101912 */
[----:B------:R-:W-:-:S05]  /*3ec0*/  IADD3.X R21, R21, UR9, RZ, P0, !PT ;  /* 0x0000000915157c10 */ /* 0x000fca00087fe4ff */
[----:B------:R-:W-:Y:S05]  /*3ed0*/  @!P2 BRA `(.L_x_101) ;  /* 0x000000000004a947 */ /* 0x000fea0003800000 */
[----:B------:R2:W5:Y:S02]  /*3ee0*/  LDG.E.LTC128B R100, desc[UR18][R20.64] ;  /* 0x0000001214647981 */ /* 0x000564000c1e1920 */
.L_x_101:
[----:B------:R-:W-:Y:S05]  /*3ef0*/  BSYNC B1 ;  /* 0x0000000000017941 */ /* 0x000fea0003800000 */
.L_x_100:
        /* <DEDUP_REMOVED lines=14> */
.L_x_103:
[----:B------:R-:W-:Y:S05]  /*3fe0*/  BSYNC B1 ;  /* 0x0000000000017941 */ /* 0x000fea0003800000 */
.L_x_102:
        /* <DEDUP_REMOVED lines=11> */
.L_x_105:
[----:B------:R-:W-:Y:S05]  /*40a0*/  BSYNC B1 ;  /* 0x0000000000017941 */ /* 0x000fea0003800000 */
.L_x_104:
[----:B-----5:R-:W-:Y:S01]  /*40b0*/  FMUL R36, R100, R13 ;  /* 0x0000000d64247220 */ /* 0x020fe20000400000 */
[----:B--2---:R-:W-:Y:S01]  /*40c0*/  IMAD.X R31, R35, 0x1, R4, P5 ;  /* 0x00000001231f7824 */ /* 0x004fe200028e0604 */
        /* <DEDUP_REMOVED lines=9> */
.L_x_107:
[----:B------:R-:W-:Y:S05]  /*4160*/  BSYNC B1 ;  /* 0x0000000000017941 */ /* 0x000fea0003800000 */
.L_x_106:
        /* <DEDUP_REMOVED lines=10> */
.L_x_109:
[----:B------:R-:W-:Y:S05]  /*4210*/  BSYNC B1 ;  /* 0x0000000000017941 */ /* 0x000fea0003800000 */
.L_x_108:
        /* <DEDUP_REMOVED lines=14> */
.L_x_111:
[----:B------:R-:W-:Y:S05]  /*4300*/  BSYNC B1 ;  /* 0x0000000000017941 */ /* 0x000fea0003800000 */
.L_x_110:
        /* <DEDUP_REMOVED lines=11> */
.L_x_113:
[----:B------:R-:W-:Y:S05]  /*43c0*/  BSYNC B1 ;  /* 0x0000000000017941 */ /* 0x000fea0003800000 */
.L_x_112:
        /* <DEDUP_REMOVED lines=11> */
.L_x_115:
[----:B------:R-:W-:Y:S05]  /*4480*/  BSYNC B1 ;  /* 0x0000000000017941 */ /* 0x000fea0003800000 */
.L_x_114:
        /* <DEDUP_REMOVED lines=10> */
.L_x_117:
[----:B------:R-:W-:Y:S05]  /*4530*/  BSYNC B1 ;  /* 0x0000000000017941 */ /* 0x000fea0003800000 */
.L_x_116:
        /* <DEDUP_REMOVED lines=14> */
.L_x_119:
[----:B------:R-:W-:Y:S05]  /*4620*/  BSYNC B1 ;  /* 0x0000000000017941 */ /* 0x000fea0003800000 */
.L_x_118:
        /* <DEDUP_REMOVED lines=11> */
.L_x_121:
[----:B------:R-:W-:Y:S05]  /*46e0*/  BSYNC B1 ;  /* 0x0000000000017941 */ /* 0x000fea0003800000 */
.L_x_120:
        /* <DEDUP_REMOVED lines=11> */
.L_x_123:
[----:B------:R-:W-:Y:S05]  /*47a0*/  BSYNC B1 ;  /* 0x0000000000017941 */ /* 0x000fea0003800000 */
.L_x_122:
        /* <DEDUP_REMOVED lines=10> */
.L_x_125:
[----:B------:R-:W-:Y:S05]  /*4850*/  BSYNC B1 ;  /* 0x0000000000017941 */ /* 0x000fea0003800000 */
.L_x_124:
        /* <DEDUP_REMOVED lines=14> */
.L_x_127:
[----:B------:R-:W-:Y:S05]  /*4940*/  BSYNC B1 ;  /* 0x0000000000017941 */ /* 0x000fea0003800000 */
.L_x_126:
        /* <DEDUP_REMOVED lines=11> */
.L_x_129:
[----:B------:R-:W-:Y:S05]  /*4a00*/  BSYNC B1 ;  /* 0x0000000000017941 */ /* 0x000fea0003800000 */
.L_x_128:
        /* <DEDUP_REMOVED lines=11> */
.L_x_131:
[----:B------:R-:W-:Y:S05]  /*4ac0*/  BSYNC B1 ;  /* 0x0000000000017941 */ /* 0x000fea0003800000 */
.L_x_130:
        /* <DEDUP_REMOVED lines=10> */
.L_x_133:
[----:B------:R-:W-:Y:S05]  /*4b70*/  BSYNC B1 ;  /* 0x0000000000017941 */ /* 0x000fea0003800000 */
.L_x_132:
        /* <DEDUP_REMOVED lines=14> */
.L_x_135:
[----:B------:R-:W-:Y:S05]  /*4c60*/  BSYNC B1 ;  /* 0x0000000000017941 */ /* 0x000fea0003800000 */
.L_x_134:
[----:B--2--5:R-:W-:Y:S01]  /*4c70*/  FMUL R21, R100, R13 ;  /* 0x0000000d64157220 */ /* 0x024fe20000400000 */
[----:B------:R-:W-:Y:S01]  /*4c80*/  IMAD.X R29, R33, 0x1, R4, P6 ;  /* 0x00000001211d7824 */ /* 0x000fe200030e0604 */
[----:B------:R-:W-:Y:S01]  /*4c90*/  ISETP.GT.AND P2, PT, R98, RZ, P1 ;  /* 0x000000ff6200720c */ /* 0x000fe20000f44270 */
[----:B------:R-:W-:Y:S01]  /*4ca0*/  BSSY B1, `(.L_x_136) ;  /* 0x0000007000017945 */ /* 0x000fe20003800000 */
[----:B------:R-:W-:Y:S01]  /*4cb0*/  FFMA R21, R80, R12, R21 ;  /* 0x0000000c50157223 */ /* 0x000fe20000000015 */
[----:B------:R-:W-:-:S04]  /*4cc0*/  IADD3 R36, P0, R24, UR10, RZ ;  /* 0x0000000a18247c10 */ /* 0x000fc8000ff1e0ff */
[----:B------:R2:W-:Y:S01]  /*4cd0*/  @P5 STG.E desc[UR18][R28.64], R21 ;  /* 0x000000151c005986 */ /* 0x0005e2000c101912 */
[----:B------:R-:W-:-:S05]  /*4ce0*/  IADD3.X R37, R25, UR11, RZ, P0, !PT ;  /* 0x0000000b19257c10 */ /* 0x000fca00087fe4ff */
[----:B------:R-:W-:Y:S05]  /*4cf0*/  @!P2 BRA `(.L_x_137) ;  /* 0x000000000004a947 */ /* 0x000fea0003800000 */
[----:B------:R0:W5:Y:S02]  /*4d00*/  LDG.E.LTC128B R100, desc[UR18][R36.64] ;  /* 0x0000001224647981 */ /* 0x000164000c1e1920 */
.L_x_137:
[----:B------:R-:W-:Y:S05]  /*4d10*/  BSYNC B1 ;  /* 0x0000000000017941 */ /* 0x000fea0003800000 */
.L_x_136:
[----:B------:R-:W-:Y:S01]  /*4d20*/  IADD3 R20, P5, R34, R6, RZ ;  /* 0x0000000622147210 */ /* 0x000fe20007fbe0ff */
[----:B-----5:R-:W-:Y:S01]  /*4d30*/  FMUL R30, R100, R13 ;  /* 0x0000000d641e7220 */ /* 0x020fe20000400000 */
[----:B------:R-:W-:Y:S01]  /*4d40*/  ISETP.GT.AND P4, PT, R98, 0x8, P4 ;  /* 0x000000086200780c */ /* 0x000fe20002784270 */
[----:B------:R-:W-:Y:S01]  /*4d50*/  BSSY B1, `(.L_x_138) ;  /* 0x000000a000017945 */ /* 0x000fe20003800000 */
[----:B----4-:R-:W-:Y:S01]  /*4d60*/  IADD3 R26, P6, R26, UR8, RZ ;  /* 0x000000081a1a7c10 */ /* 0x010fe2000ffde0ff */
[----:B------:R-:W-:Y:S01]  /*4d70*/  FFMA R81, R81, R12, R30 ;  /* 0x0000000c51517223 */ /* 0x000fe2000000001e */
[----:B--2---:R-:W-:Y:S01]  /*4d80*/  IMAD.X R21, R35, 0x1, R4, P5 ;  /* 0x0000000123157824 */ /* 0x004fe200028e0604 */
[----:B------:R-:W-:Y:S02]  /*4d90*/  ISETP.GT.AND P0, PT, R5, 0x78, PT ;  /* 0x000000780500780c */ /* 0x000fe40003f04270 */
[----:B------:R-:W-:Y:S02]  /*4da0*/  IADD3 R30, P5, R32, R19, RZ ;  /* 0x00000013201e7210 */ /* 0x000fe40007fbe0ff */
[----:B------:R2:W-:Y:S01]  /*4db0*/  @P2 STG.E desc[UR18][R20.64], R81 ;  /* 0x0000005114002986 */ /* 0x0005e2000c101912 */
[----:B------:R-:W-:-:S03]  /*4dc0*/  IADD3.X R27, R27, UR9, RZ, P6, !PT ;  /* 0x000000091b1b7c10 */ /* 0x000fc6000b7fe4ff */
[----:B------:R-:W-:Y:S07]  /*4dd0*/  @!P4 BRA `(.L_x_139) ;  /* 0x000000000004c947 */ /* 0x000fee0003800000 */
[----:B------:R4:W5:Y:S02]  /*4de0*/  LDG.E.LTC128B R100, desc[UR18][R26.64] ;  /* 0x000000121a647981 */ /* 0x000964000c1e1920 */
.L_x_139:
[----:B------:R-:W-:Y:S05]  /*4df0*/  BSYNC B1 ;  /* 0x0000000000017941 */ /* 0x000fea0003800000 */
.L_x_138:
[----:B----45:R-:W-:Y:S01]  /*4e00*/  FMUL R27, R100, R13 ;  /* 0x0000000d641b7220 */ /* 0x030fe20000400000 */
[----:B------:R-:W-:Y:S01]  /*4e10*/  IMAD.X R31, R33, 0x1, R18, P5 ;  /* 0x00000001211f7824 */ /* 0x000fe200028e0612 */
[----:B------:R-:W-:Y:S01]  /*4e20*/  ISETP.GT.AND P1, PT, R98, 0x8, P1 ;  /* 0x000000086200780c */ /* 0x000fe20000f24270 */
[----:B------:R-:W-:Y:S01]  /*4e30*/  BSSY B1, `(.L_x_140) ;  /* 0x0000008000017945 */ /* 0x000fe20003800000 */
[----:B------:R-:W-:Y:S01]  /*4e40*/  FFMA R27, R82, R12, R27 ;  /* 0x0000000c521b7223 */ /* 0x000fe2000000001b */
[----:B------:R-:W-:Y:S02]  /*4e50*/  IADD3 R24, P5, R24, UR8, RZ ;  /* 0x0000000818187c10 */ /* 0x000fe4000ffbe0ff */
[----:B------:R-:W-:Y:S02]  /*4e60*/  ISETP.GT.AND P2, PT, R5, 0x79, PT ;  /* 0x000000790500780c */ /* 0x000fe40003f44270 */
[----:B------:R4:W-:Y:S01]  /*4e70*/  @P4 STG.E desc[UR18][R30.64], R27 ;  /* 0x0000001b1e004986 */ /* 0x0009e2000c101912 */
[----:B------:R-:W-:-:S05]  /*4e80*/  IADD3.X R25, R25, UR9, RZ, P5, !PT ;  /* 0x0000000919197c10 */ /* 0x000fca000affe4ff */
[----:B------:R-:W-:Y:S05]  /*4e90*/  @!P1 BRA `(.L_x_141) ;  /* 0x0000000000049947 */ /* 0x000fea0003800000 */
[----:B------:R0:W5:Y:S02]  /*4ea0*/  LDG.E.LTC128B R100, desc[UR18][R24.64] ;  /* 0x0000001218647981 */ /* 0x000164000c1e1920 */
.L_x_141:
[----:B------:R-:W-:Y:S05]  /*4eb0*/  BSYNC B1 ;  /* 0x0000000000017941 */ /* 0x000fea0003800000 */
.L_x_140:
[----:B0-----:R-:W-:Y:S01]  /*4ec0*/  IADD3 R24, P6, R34, R19, RZ ;  /* 0x0000001322187210 */ /* 0x001fe20007fde0ff */
[----:B----45:R-:W-:Y:S01]  /*4ed0*/  FMUL R30, R100, R13 ;  /* 0x0000000d641e7220 */ /* 0x030fe20000400000 */
[----:B------:R-:W-:Y:S01]  /*4ee0*/  ISETP.GT.AND P4, PT, R98, RZ, P0 ;  /* 0x000000ff6200720c */ /* 0x000fe20000784270 */
[----:B------:R-:W-:Y:S01]  /*4ef0*/  BSSY B1, `(.L_x_142) ;  /* 0x0000009000017945 */ /* 0x000fe20003800000 */
[----:B------:R-:W-:Y:S01]  /*4f00*/  IADD3 R26, P5, R28, R6, RZ ;  /* 0x000000061c1a7210 */ /* 0x000fe20007fbe0ff */
[----:B------:R-:W-:Y:S02]  /*4f10*/  IMAD.X R25, R35, 0x1, R18, P6 ;  /* 0x0000000123197824 */ /* 0x000fe400030e0612 */
[----:B------:R-:W-:-:S05]  /*4f20*/  FFMA R83, R83, R12, R30 ;  /* 0x0000000c53537223 */ /* 0x000fca000000001e */
[----:B------:R0:W-:Y:S03]  /*4f30*/  @P1 STG.E desc[UR18][R24.64], R83 ;  /* 0x0000005318001986 */ /* 0x0001e6000c101912 */
[----:B------:R-:W-:Y:S05]  /*4f40*/  @!P4 BRA `(.L_x_143) ;  /* 0x00000000000cc947 */ /* 0x000fea0003800000 */
[----:B0-----:R-:W-:-:S04]  /*4f50*/  IADD3 R24, P1, R22, UR10, RZ ;  /* 0x0000000a16187c10 */ /* 0x001fc8000ff3e0ff */
[----:B------:R-:W-:-:S05]  /*4f60*/  IADD3.X R25, R23, UR11, RZ, P1, !PT ;  /* 0x0000000b17197c10 */ /* 0x000fca0008ffe4ff */
[----:B------:R4:W5:Y:S04]  /*4f70*/  LDG.E.LTC128B R100, desc[UR18][R24.64] ;  /* 0x0000001218647981 */ /* 0x000968000c1e1920 */
.L_x_143:
[----:B------:R-:W-:Y:S05]  /*4f80*/  BSYNC B1 ;  /* 0x0000000000017941 */ /* 0x000fea0003800000 */
.L_x_142:
[----:B-----5:R-:W-:Y:S01]  /*4f90*/  FMUL R5, R100, R13 ;  /* 0x0000000d64057220 */ /* 0x020fe20000400000 */
[----:B------:R-:W-:Y:S01]  /*4fa0*/  IMAD.X R27, R29, 0x1, R4, P5 ;  /* 0x000000011d1b7824 */ /* 0x000fe200028e0604 */
[----:B------:R-:W-:Y:S01]  /*4fb0*/  ISETP.GT.AND P1, PT, R98, RZ, P2 ;  /* 0x000000ff6200720c */ /* 0x000fe20001724270 */
[----:B------:R-:W-:Y:S01]  /*4fc0*/  BSSY B1, `(.L_x_144) ;  /* 0x0000008000017945 */ /* 0x000fe20003800000 */
[----:B------:R-:W-:Y:S01]  /*4fd0*/  FFMA R5, R84, R12, R5 ;  /* 0x0000000c54057223 */ /* 0x000fe20000000005 */
[----:B0---4-:R-:W-:Y:S02]  /*4fe0*/  IADD3 R24, P6, R36, UR10, RZ ;  /* 0x0000000a24187c10 */ /* 0x011fe4000ffde0ff */
[----:B------:R-:W-:Y:S02]  /*4ff0*/  IADD3 R30, P5, R20, R6, RZ ;  /* 0x00000006141e7210 */ /* 0x000fe40007fbe0ff */
[----:B------:R0:W-:Y:S01]  /*5000*/  @P4 STG.E desc[UR18][R26.64], R5 ;  /* 0x000000051a004986 */ /* 0x0001e2000c101912 */
[----:B------:R-:W-:-:S05]  /*5010*/  IADD3.X R25, R37, UR11, RZ, P6, !PT ;  /* 0x0000000b25197c10 */ /* 0x000fca000b7fe4ff */
[----:B------:R-:W-:Y:S05]  /*5020*/  @!P1 BRA `(.L_x_145) ;  /* 0x0000000000049947 */ /* 0x000fea0003800000 */
[----:B------:R4:W5:Y:S02]  /*5030*/  LDG.E.LTC128B R100, desc[UR18][R24.64] ;  /* 0x0000001218647981 */ /* 0x000964000c1e1920 */
.L_x_145:
[----:B------:R-:W-:Y:S05]  /*5040*/  BSYNC B1 ;  /* 0x0000000000017941 */ /* 0x000fea0003800000 */
.L_x_144:
[----:B-----5:R-:W-:Y:S01]  /*5050*/  FMUL R6, R100, R13 ;  /* 0x0000000d64067220 */ /* 0x020fe20000400000 */
[----:B------:R-:W-:Y:S01]  /*5060*/  IMAD.X R31, R21, 0x1, R4, P5 ;  /* 0x00000001151f7824 */ /* 0x000fe200028e0604 */
[----:B------:R-:W-:Y:S01]  /*5070*/  ISETP.GT.AND P0, PT, R98, 0x8, P0 ;  /* 0x000000086200780c */ /* 0x000fe20000704270 */
[----:B------:R-:W-:Y:S01]  /*5080*/  BSSY B1, `(.L_x_146) ;  /* 0x0000008000017945 */ /* 0x000fe20003800000 */
[----:B------:R-:W-:Y:S01]  /*5090*/  FFMA R85, R85, R12, R6 ;  /* 0x0000000c55557223 */ /* 0x000fe20000000006 */
[----:B------:R-:W-:Y:S02]  /*50a0*/  IADD3 R4, P4, R22, UR8, RZ ;  /* 0x0000000816047c10 */ /* 0x000fe4000ff9e0ff */
[----:B----4-:R-:W-:Y:S02]  /*50b0*/  IADD3 R24, P5, R28, R19, RZ ;  /* 0x000000131c187210 */ /* 0x010fe40007fbe0ff */
[----:B------:R4:W-:Y:S01]  /*50c0*/  @P1 STG.E desc[UR18][R30.64], R85 ;  /* 0x000000551e001986 */ /* 0x0009e2000c101912 */
[----:B0-----:R-:W-:-:S05]  /*50d0*/  IADD3.X R5, R23, UR9, RZ, P4, !PT ;  /* 0x0000000917057c10 */ /* 0x001fca000a7fe4ff */
[----:B------:R-:W-:Y:S05]  /*50e0*/  @!P0 BRA `(.L_x_147) ;  /* 0x0000000000048947 */ /* 0x000fea0003800000 */
[----:B------:R0:W5:Y:S02]  /*50f0*/  LDG.E.LTC128B R100, desc[UR18][R4.64] ;  /* 0x0000001204647981 */ /* 0x000164000c1e1920 */
.L_x_147:
[----:B------:R-:W-:Y:S05]  /*5100*/  BSYNC B1 ;  /* 0x0000000000017941 */ /* 0x000fea0003800000 */
.L_x_146:
[----:B------:R-:W-:Y:S01]  /*5110*/  ISETP.GT.AND P2, PT, R98, 0x8, P2 ;  /* 0x000000086200780c */ /* 0x000fe20001744270 */
[----:B0----5:R-:W-:Y:S01]  /*5120*/  FMUL R5, R100, R13 ;  /* 0x0000000d64057220 */ /* 0x021fe20000400000 */
[----:B------:R-:W-:Y:S01]  /*5130*/  IMAD.X R25, R29, 0x1, R18, P5 ;  /* 0x000000011d197824 */ /* 0x000fe200028e0612 */
[----:B------:R-:W-:Y:S02]  /*5140*/  BSSY B1, `(.L_x_148) ;  /* 0x0000007000017945 */ /* 0x000fe40003800000 */
[----:B-1----:R-:W-:-:S05]  /*5150*/  FFMA R23, R86, R12, R5 ;  /* 0x0000000c56177223 */ /* 0x002fca0000000005 */
[----:B------:R0:W-:Y:S01]  /*5160*/  @P0 STG.E desc[UR18][R24.64], R23 ;  /* 0x0000001718000986 */ /* 0x0001e2000c101912 */
[----:B------:R-:W-:-:S04]  /*5170*/  IADD3 R4, P0, R36, UR8, RZ ;  /* 0x0000000824047c10 */ /* 0x000fc8000ff1e0ff */
[----:B------:R-:W-:Y:S01]  /*5180*/  IADD3.X R5, R37, UR9, RZ, P0, !PT ;  /* 0x0000000925057c10 */ /* 0x000fe200087fe4ff */
[----:B------:R-:W-:Y:S08]  /*5190*/  @!P2 BRA `(.L_x_149) ;  /* 0x000000000004a947 */ /* 0x000ff00003800000 */
[----:B------:R1:W5:Y:S02]  /*51a0*/  LDG.E.LTC128B R100, desc[UR18][R4.64] ;  /* 0x0000001204647981 */ /* 0x000364000c1e1920 */
.L_x_149:
[----:B------:R-:W-:Y:S05]  /*51b0*/  BSYNC B1 ;  /* 0x0000000000017941 */ /* 0x000fea0003800000 */
.L_x_148:
[----:B------:R-:W-:Y:S05]  /*51c0*/  @!P2 BRA `(.L_x_150) ;  /* 0x000000140094a947 */ /* 0x000fea0003800000 */
[----:B-1----:R-:W-:Y:S01]  /*51d0*/  IADD3 R4, P0, R20, R19, RZ ;  /* 0x0000001314047210 */ /* 0x002fe20007f1e0ff */
[----:B-----5:R-:W-:-:S04]  /*51e0*/  FMUL R100, R100, R13 ;  /* 0x0000000d64647220 */ /* 0x020fc80000400000 */
[----:B------:R-:W-:Y:S02]  /*51f0*/  IMAD.X R5, R21, 0x1, R18, P0 ;  /* 0x0000000115057824 */ /* 0x000fe400000e0612 */
[----:B------:R-:W-:-:S05]  /*5200*/  FFMA R87, R87, R12, R100 ;  /* 0x0000000c57577223 */ /* 0x000fca0000000064 */
[----:B------:R1:W-:Y:S01]  /*5210*/  STG.E desc[UR18][R4.64], R87 ;  /* 0x0000005704007986 */ /* 0x0003e2000c101912 */
[----:B------:R-:W-:Y:S05]  /*5220*/  BRA `(.L_x_150) ;  /* 0x00000014007c7947 */ /* 0x000fea0003800000 */
.L_x_27:
[----:B------:R-:W-:Y:S01]  /*5230*/  ULDC.64 UR8, c[0x0][0x6c0] ;  /* 0x0001b00000087ab9 */ /* 0x000fe20000000a00 */
[----:B------:R-:W-:Y:S01]  /*5240*/  ISETP.GT.AND P2, PT, R5, 0x1, PT ;  /* 0x000000010500780c */ /* 0x000fe20003f44270 */
[-C--:B------:R-:W-:Y:S01]  /*5250*/  FMUL R19, R24, R12.reuse ;  /* 0x0000000c18137220 */ /* 0x080fe20000400000 */
[----:B------:R-:W-:Y:S01]  /*5260*/  LEA R20, P0, R100, UR8, 0x2 ;  /* 0x0000000864147c11 */ /* 0x000fe2000f8010ff */
[----:B------:R-:W-:Y:S01]  /*5270*/  IMAD.SHL.U32 R6, R104, 0x20, RZ ;  /* 0x0000002068067824 */ /* 0x000fe200078e00ff */
[----:B------:R-:W-:Y:S01]  /*5280*/  ISETP.GT.AND P4, PT, R98, RZ, P2 ;  /* 0x000000ff6200720c */ /* 0x000fe20001784270 */
[-C--:B------:R-:W-:Y:S01]  /*5290*/  FMUL R91, R26, R12.reuse ;  /* 0x0000000c1a5b7220 */ /* 0x080fe20000400000 */
[----:B------:R-:W-:Y:S01]  /*52a0*/  LEA.HI.X R21, R100, UR9, R89, 0x2, P0 ;  /* 0x0000000964157c11 */ /* 0x000fe200080f1459 */
[-C--:B------:R-:W-:Y:S01]  /*52b0*/  FMUL R89, R25, R12.reuse ;  /* 0x0000000c19597220 */ /* 0x080fe20000400000 */
[----:B------:R-:W-:Y:S01]  /*52c0*/  ISETP.GT.AND P1, PT, R98, 0x8, P1 ;  /* 0x000000086200780c */ /* 0x000fe20000f24270 */
[----:B------:R-:W-:Y:S01]  /*52d0*/  FMUL R93, R27, R12 ;  /* 0x0000000c1b5d7220 */ /* 0x000fe20000400000 */
[----:B------:R-:W-:Y:S01]  /*52e0*/  ISETP.GT.AND P0, PT, R5, 0x8, PT ;  /* 0x000000080500780c */ /* 0x000fe20003f04270 */
[----:B------:R0:W-:Y:S01]  /*52f0*/  @P5 STG.E desc[UR18][R20.64], R19 ;  /* 0x0000001314005986 */ /* 0x0001e2000c101912 */
[----:B------:R-:W-:Y:S01]  /*5300*/  LEA R22, P5, R104, R20, 0x2 ;  /* 0x0000001468167211 */ /* 0x000fe200078a10ff */
[-C--:B------:R-:W-:Y:S01]  /*5310*/  FMUL R95, R28, R12.reuse ;  /* 0x0000000c1c5f7220 */ /* 0x080fe20000400000 */
[----:B------:R-:W-:Y:S01]  /*5320*/  ISETP.GT.AND P2, PT, R98, 0x8, P2 ;  /* 0x000000086200780c */ /* 0x000fe20001744270 */
[-C--:B------:R-:W-:Y:S01]  /*5330*/  FMUL R33, R33, R12.reuse ;  /* 0x0000000c21217220 */ /* 0x080fe20000400000 */
[C-C-:B------:R-:W-:Y:S01]  /*5340*/  LEA.HI.X R23, R104.reuse, R21, R105.reuse, 0x2, P5 ;  /* 0x0000001568177211 */ /* 0x140fe200028f1469 */
[-C--:B------:R-:W-:Y:S01]  /*5350*/  FMUL R35, R35, R12.reuse ;  /* 0x0000000c23237220 */ /* 0x080fe20000400000 */
[----:B------:R-:W-:Y:S01]  /*5360*/  SHF.L.U64.HI R4, R104, 0x5, R105 ;  /* 0x0000000568047819 */ /* 0x000fe20000010269 */
[----:B------:R-:W-:Y:S01]  /*5370*/  FMUL R37, R37, R12 ;  /* 0x0000000c25257220 */ /* 0x000fe20000400000 */
[----:B------:R-:W-:Y:S01]  /*5380*/  ISETP.GT.AND P5, PT, R98, RZ, P0 ;  /* 0x000000ff6200720c */ /* 0x000fe200007a4270 */
[----:B------:R1:W-:Y:S01]  /*5390*/  @P4 STG.E desc[UR18][R22.64], R89 ;  /* 0x0000005916004986 */ /* 0x0003e2000c101912 */
[C---:B------:R-:W-:Y:S01]  /*53a0*/  IADD3 R24, P4, R6.reuse, R20, RZ ;  /* 0x0000001406187210 */ /* 0x040fe20007f9e0ff */
[----:B------:R-:W-:Y:S01]  /*53b0*/  FMUL R39, R39, R12 ;  /* 0x0000000c27277220 */ /* 0x000fe20000400000 */
[----:B------:R-:W-:Y:S01]  /*53c0*/  IADD3 R26, P6, R6, R22, RZ ;  /* 0x00000016061a7210 */ /* 0x000fe20007fde0ff */
[----:B------:R2:W-:Y:S01]  /*53d0*/  @P1 STG.E desc[UR18][R20.64+0x20], R91 ;  /* 0x0000205b14001986 */ /* 0x0005e2000c101912 */
[----:B------:R-:W-:Y:S01]  /*53e0*/  ISETP.GT.AND P1, PT, R5, 0x9, PT ;  /* 0x000000090500780c */ /* 0x000fe20003f24270 */
[----:B------:R-:W-:Y:S01]  /*53f0*/  IMAD.X R25, R4, 0x1, R21, P4 ;  /* 0x0000000104197824 */ /* 0x000fe200020e0615 */
[C---:B------:R-:W-:Y:S01]  /*5400*/  ISETP.GT.AND P0, PT, R98.reuse, 0x8, P0 ;  /* 0x000000086200780c */ /* 0x040fe20000704270 */
[----:B------:R3:W-:Y:S01]  /*5410*/  @P2 STG.E desc[UR18][R22.64+0x20], R93 ;  /* 0x0000205d16002986 */ /* 0x0007e2000c101912 */
[----:B------:R-:W-:Y:S01]  /*5420*/  ISETP.GT.AND P4, PT, R98, RZ, P1 ;  /* 0x000000ff6200720c */ /* 0x000fe20000f84270 */
[----:B------:R-:W-:Y:S01]  /*5430*/  IMAD.X R27, R4, 0x1, R23, P6 ;  /* 0x00000001041b7824 */ /* 0x000fe200030e0617 */
[----:B0-----:R-:W-:Y:S01]  /*5440*/  IADD3 R19, P2, R6, 0x20, RZ ;  /* 0x0000002006137810 */ /* 0x001fe20007f5e0ff */
[----:B------:R0:W-:Y:S01]  /*5450*/  @P5 STG.E desc[UR18][R24.64], R95 ;  /* 0x0000005f18005986 */ /* 0x0001e2000c101912 */
[-C--:B-1----:R-:W-:Y:S01]  /*5460*/  FMUL R89, R29, R12.reuse ;  /* 0x0000000c1d597220 */ /* 0x082fe20000400000 */
[----:B------:R-:W-:Y:S01]  /*5470*/  ISETP.GT.AND P1, PT, R98, 0x8, P1 ;  /* 0x000000086200780c */ /* 0x000fe20000f24270 */
[----:B------:R-:W-:Y:S01]  /*5480*/  FMUL R41, R41, R12 ;  /* 0x0000000c29297220 */ /* 0x000fe20000400000 */
[----:B--2---:R-:W-:Y:S01]  /*5490*/  IADD3 R20, P5, R19, R20, RZ ;  /* 0x0000001413147210 */ /* 0x004fe20007fbe0ff */
[----:B------:R-:W-:-:S02]  /*54a0*/  IMAD.X R18, RZ, RZ, R4, P2 ;  /* 0x000000ffff127224 */ /* 0x000fc400010e0604 */
[-C--:B------:R-:W-:Y:S01]  /*54b0*/  FMUL R91, R30, R12.reuse ;  /* 0x0000000c1e5b7220 */ /* 0x080fe20000400000 */
[----:B------:R-:W-:Y:S01]  /*54c0*/  ISETP.GT.AND P2, PT, R5, 0x10, PT ;  /* 0x000000100500780c */ /* 0x000fe20003f44270 */
[----:B---3--:R-:W-:Y:S01]  /*54d0*/  FMUL R93, R31, R12 ;  /* 0x0000000c1f5d7220 */ /* 0x008fe20000400000 */
[----:B------:R-:W-:Y:S01]  /*54e0*/  IMAD.X R21, R18, 0x1, R21, P5 ;  /* 0x0000000112157824 */ /* 0x000fe200028e0615 */
[----:B------:R1:W-:Y:S01]  /*54f0*/  @P4 STG.E desc[UR18][R26.64], R89 ;  /* 0x000000591a004986 */ /* 0x0003e2000c101912 */
[----:B------:R-:W-:Y:S01]  /*5500*/  IADD3 R22, P4, R19, R22, RZ ;  /* 0x0000001613167210 */ /* 0x000fe20007f9e0ff */
[----:B0-----:R-:W-:Y:S01]  /*5510*/  FMUL R95, R32, R12 ;  /* 0x0000000c205f7220 */ /* 0x001fe20000400000 */
[----:B------:R-:W-:Y:S01]  /*5520*/  ISETP.GT.AND P5, PT, R98, RZ, P2 ;  /* 0x000000ff6200720c */ /* 0x000fe200017a4270 */
[----:B------:R0:W-:Y:S01]  /*5530*/  @P0 STG.E desc[UR18][R20.64], R91 ;  /* 0x0000005b14000986 */ /* 0x0001e2000c101912 */
[----:B------:R-:W-:Y:S01]  /*5540*/  ISETP.GT.AND P0, PT, R5, 0x11, PT ;  /* 0x000000110500780c */ /* 0x000fe20003f04270 */
[----:B------:R-:W-:Y:S01]  /*5550*/  IMAD.X R23, R18, 0x1, R23, P4 ;  /* 0x0000000112177824 */ /* 0x000fe200020e0617 */
[----:B------:R-:W-:Y:S01]  /*5560*/  IADD3 R28, P6, R6, R24, RZ ;  /* 0x00000018061c7210 */ /* 0x000fe20007fde0ff */
[-C--:B------:R-:W-:Y:S01]  /*5570*/  FMUL R43, R43, R12.reuse ;  /* 0x0000000c2b2b7220 */ /* 0x080fe20000400000 */
[----:B------:R-:W-:Y:S01]  /*5580*/  ISETP.GT.AND P4, PT, R98, RZ, P0 ;  /* 0x000000ff6200720c */ /* 0x000fe20000784270 */
[-C--:B------:R-:W-:Y:S01]  /*5590*/  FMUL R45, R45, R12.reuse ;  /* 0x0000000c2d2d7220 */ /* 0x080fe20000400000 */
[----:B------:R2:W-:Y:S01]  /*55a0*/  @P1 STG.E desc[UR18][R22.64], R93 ;  /* 0x0000005d16001986 */ /* 0x0005e2000c101912 */
[----:B------:R-:W-:Y:S01]  /*55b0*/  IMAD.X R29, R4, 0x1, R25, P6 ;  /* 0x00000001041d7824 */ /* 0x000fe200030e0619 */
[----:B------:R-:W-:Y:S01]  /*55c0*/  ISETP.GT.AND P1, PT, R98, 0x8, P2 ;  /* 0x000000086200780c */ /* 0x000fe20001724270 */
[----:B-1----:R-:W-:Y:S01]  /*55d0*/  FMUL R89, R34, R12 ;  /* 0x0000000c22597220 */ /* 0x002fe20000400000 */
[----:B------:R-:W-:Y:S01]  /*55e0*/  IADD3 R30, P2, R6, R26, RZ ;  /* 0x0000001a061e7210 */ /* 0x000fe20007f5e0ff */
[----:B0-----:R-:W-:Y:S01]  /*55f0*/  FMUL R91, R36, R12 ;  /* 0x0000000c245b7220 */ /* 0x001fe20000400000 */
[----:B------:R-:W-:Y:S01]  /*5600*/  @P5 STG.E desc[UR18][R28.64], R95 ;  /* 0x0000005f1c005986 */ /* 0x000fe2000c101912 */
[----:B------:R-:W-:Y:S01]  /*5610*/  IADD3 R20, P5, R19, R24, RZ ;  /* 0x0000001813147210 */ /* 0x000fe20007fbe0ff */
[-C--:B------:R-:W-:Y:S01]  /*5620*/  FMUL R47, R47, R12.reuse ;  /* 0x0000000c2f2f7220 */ /* 0x080fe20000400000 */
[----:B------:R-:W-:Y:S01]  /*5630*/  IMAD.X R31, R4, 0x1, R27, P2 ;  /* 0x00000001041f7824 */ /* 0x000fe200010e061b */
[----:B------:R-:W-:Y:S01]  /*5640*/  ISETP.GT.AND P0, PT, R98, 0x8, P0 ;  /* 0x000000086200780c */ /* 0x000fe20000704270 */
[----:B------:R-:W-:Y:S01]  /*5650*/  FMUL R49, R49, R12 ;  /* 0x0000000c31317220 */ /* 0x000fe20000400000 */
[----:B------:R-:W-:Y:S01]  /*5660*/  ISETP.GT.AND P2, PT, R5, 0x18, PT ;  /* 0x000000180500780c */ /* 0x000fe20003f44270 */
[----:B------:R-:W-:Y:S01]  /*5670*/  IMAD.X R21, R18, 0x1, R25, P5 ;  /* 0x0000000112157824 */ /* 0x000fe200028e0619 */
[----:B------:R0:W-:Y:S01]  /*5680*/  @P4 STG.E desc[UR18][R30.64], R33 ;  /* 0x000000211e004986 */ /* 0x0001e2000c101912 */
[----:B--2---:R-:W-:Y:S01]  /*5690*/  IADD3 R22, P4, R19, R26, RZ ;  /* 0x0000001a13167210 */ /* 0x004fe20007f9e0ff */
[----:B------:R-:W-:Y:S01]  /*56a0*/  FMUL R51, R51, R12 ;  /* 0x0000000c33337220 */ /* 0x000fe20000400000 */
        /* <DEDUP_REMOVED lines=11> */
[----:B0-----:R-:W-:Y:S01]  /*5760*/  FMUL R33, R38, R12 ;  /* 0x0000000c26217220 */ /* 0x001fe20000400000 */
[----:B------:R-:W-:Y:S01]  /*5770*/  IADD3 R26, P2, R6, R30, RZ ;  /* 0x0000001e061a7210 */ /* 0x000fe20007f5e0ff */
[----:B------:R-:W-:Y:S01]  /*5780*/  FMUL R57, R57, R12 ;  /* 0x0000000c39397220 */ /* 0x000fe20000400000 */
[----:B------:R-:W-:Y:S01]  /*5790*/  @P5 STG.E desc[UR18][R24.64], R91 ;  /* 0x0000005b18005986 */ /* 0x000fe2000c101912 */
[----:B-1----:R-:W-:Y:S01]  /*57a0*/  IADD3 R20, P5, R19, R28, RZ ;  /* 0x0000001c13147210 */ /* 0x002fe20007fbe0ff */
[-C--:B------:R-:W-:Y:S01]  /*57b0*/  FMUL R59, R59, R12.reuse ;  /* 0x0000000c3b3b7220 */ /* 0x080fe20000400000 */
[----:B------:R-:W-:Y:S01]  /*57c0*/  IMAD.X R27, R4, 0x1, R31, P2 ;  /* 0x00000001041b7824 */ /* 0x000fe200010e061f */
[----:B------:R-:W-:Y:S01]  /*57d0*/  ISETP.GT.AND P1, PT, R98, 0x8, P1 ;  /* 0x000000086200780c */ /* 0x000fe20000f24270 */
[----:B------:R-:W-:Y:S01]  /*57e0*/  FMUL R61, R61, R12 ;  /* 0x0000000c3d3d7220 */ /* 0x000fe20000400000 */
[----:B------:R-:W-:Y:S01]  /*57f0*/  ISETP.GT.AND P2, PT, R5, 0x20, PT ;  /* 0x000000200500780c */ /* 0x000fe20003f44270 */
[----:B------:R-:W-:Y:S01]  /*5800*/  IMAD.X R21, R18, 0x1, R29, P5 ;  /* 0x0000000112157824 */ /* 0x000fe200028e061d */
[----:B------:R-:W-:Y:S01]  /*5810*/  @P4 STG.E desc[UR18][R26.64], R37 ;  /* 0x000000251a004986 */ /* 0x000fe2000c101912 */
        /* <DEDUP_REMOVED lines=13> */
[----:B------:R-:W-:Y:S01]  /*58f0*/  FMUL R67, R67, R12 ;  /* 0x0000000c43437220 */ /* 0x000fe20000400000 */
[----:B------:R-:W-:Y:S01]  /*5900*/  IADD3 R30, P2, R6, R26, RZ ;  /* 0x0000001a061e7210 */ /* 0x000fe20007f5e0ff */
[----:B0-----:R-:W-:Y:S01]  /*5910*/  FMUL R33, R42, R12 ;  /* 0x0000000c2a217220 */ /* 0x001fe20000400000 */
[----:B------:R0:W-:Y:S01]  /*5920*/  @P5 STG.E desc[UR18][R28.64], R35 ;  /* 0x000000231c005986 */ /* 0x0001e2000c101912 */
[----:B------:R-:W-:Y:S01]  /*5930*/  IADD3 R20, P5, R19, R24, RZ ;  /* 0x0000001813147210 */ /* 0x000fe20007fbe0ff */
[-C--:B------:R-:W-:Y:S01]  /*5940*/  FMUL R69, R69, R12.reuse ;  /* 0x0000000c45457220 */ /* 0x080fe20000400000 */
[----:B------:R-:W-:Y:S01]  /*5950*/  IMAD.X R31, R4, 0x1, R27, P2 ;  /* 0x00000001041f7824 */ /* 0x000fe200010e061b */
[----:B------:R-:W-:Y:S01]  /*5960*/  ISETP.GT.AND P0, PT, R98, 0x8, P0 ;  /* 0x000000086200780c */ /* 0x000fe20000704270 */
[----:B------:R-:W-:Y:S01]  /*5970*/  FMUL R71, R71, R12 ;  /* 0x0000000c47477220 */ /* 0x000fe20000400000 */
[----:B------:R-:W-:Y:S01]  /*5980*/  ISETP.GT.AND P2, PT, R5, 0x28, PT ;  /* 0x000000280500780c */ /* 0x000fe20003f44270 */
[----:B------:R-:W-:Y:S01]  /*5990*/  IMAD.X R21, R18, 0x1, R25, P5 ;  /* 0x0000000112157824 */ /* 0x000fe200028e0619 */
[----:B------:R-:W-:Y:S01]  /*59a0*/  @P4 STG.E desc[UR18][R30.64], R41 ;  /* 0x000000291e004986 */ /* 0x000fe2000c101912 */
[----:B-1----:R-:W-:Y:S01]  /*59b0*/  IADD3 R22, P4, R19, R26, RZ ;  /* 0x0000001a13167210 */ /* 0x002fe20007f9e0ff */
[----:B------:R-:W-:Y:S01]  /*59c0*/  FMUL R73, R73, R12 ;  /* 0x0000000c49497220 */ /* 0x000fe20000400000 */
[----:B------:R-:W-:Y:S01]  /*59d0*/  ISETP.GT.AND P5, PT, R98, RZ, P2 ;  /* 0x000000ff6200720c */ /* 0x000fe200017a4270 */
[----:B------:R1:W-:Y:S01]  /*59e0*/  @P1 STG.E desc[UR18][R20.64], R33 ;  /* 0x0000002114001986 */ /* 0x0003e2000c101912 */
[----:B------:R-:W-:Y:S01]  /*59f0*/  ISETP.GT.AND P1, PT, R5, 0x29, PT ;  /* 0x000000290500780c */ /* 0x000fe20003f24270 */
[----:B------:R-:W-:Y:S01]  /*5a00*/  IMAD.X R23, R18, 0x1, R27, P4 ;  /* 0x0000000112177824 */ /* 0x000fe200020e061b */
[----:B------:R-:W-:Y:S01]  /*5a10*/  IADD3 R24, P6, R6, R28, RZ ;  /* 0x0000001c06187210 */ /* 0x000fe20007fde0ff */
[-C--:B0-----:R-:W-:Y:S01]  /*5a20*/  FMUL R35, R44, R12.reuse ;  /* 0x0000000c2c237220 */ /* 0x081fe20000400000 */
[----:B------:R-:W-:Y:S01]  /*5a30*/  ISETP.GT.AND P4, PT, R98, RZ, P1 ;  /* 0x000000ff6200720c */ /* 0x000fe20000f84270 */
[-C--:B------:R-:W-:Y:S01]  /*5a40*/  FMUL R75, R75, R12.reuse ;  /* 0x0000000c4b4b7220 */ /* 0x080fe20000400000 */
[----:B------:R0:W-:Y:S01]  /*5a50*/  @P0 STG.E desc[UR18][R22.64], R43 ;  /* 0x0000002b16000986 */ /* 0x0001e2000c101912 */
[----:B------:R-:W-:Y:S01]  /*5a60*/  IMAD.X R25, R4, 0x1, R29, P6 ;  /* 0x0000000104197824 */ /* 0x000fe200030e061d */
[----:B------:R-:W-:Y:S01]  /*5a70*/  ISETP.GT.AND P0, PT, R98, 0x8, P2 ;  /* 0x000000086200780c */ /* 0x000fe20001704270 */
[----:B------:R-:W-:Y:S01]  /*5a80*/  FMUL R77, R77, R12 ;  /* 0x0000000c4d4d7220 */ /* 0x000fe20000400000 */
[----:B------:R-:W-:Y:S01]  /*5a90*/  IADD3 R26, P2, R6, R30, RZ ;  /* 0x0000001e061a7210 */ /* 0x000fe20007f5e0ff */
[----:B-1----:R-:W-:Y:S01]  /*5aa0*/  FMUL R33, R46, R12 ;  /* 0x0000000c2e217220 */ /* 0x002fe20000400000 */
[----:B------:R1:W-:Y:S01]  /*5ab0*/  @P5 STG.E desc[UR18][R24.64], R35 ;  /* 0x0000002318005986 */ /* 0x0003e2000c101912 */
[----:B------:R-:W-:Y:S01]  /*5ac0*/  IADD3 R20, P5, R19, R28, RZ ;  /* 0x0000001c13147210 */ /* 0x000fe20007fbe0ff */
[-C--:B------:R-:W-:Y:S01]  /*5ad0*/  FMUL R79, R79, R12.reuse ;  /* 0x0000000c4f4f7220 */ /* 0x080fe20000400000 */
[----:B------:R-:W-:Y:S01]  /*5ae0*/  IMAD.X R27, R4, 0x1, R31, P2 ;  /* 0x00000001041b7824 */ /* 0x000fe200010e061f */
[----:B------:R-:W-:Y:S01]  /*5af0*/  ISETP.GT.AND P2, PT, R5, 0x30, PT ;  /* 0x000000300500780c */ /* 0x000fe20003f44270 */
[-C--:B------:R-:W-:Y:S01]  /*5b00*/  FMUL R81, R81, R12.reuse ;  /* 0x0000000c51517220 */ /* 0x080fe20000400000 */
[----:B------:R-:W-:Y:S01]  /*5b10*/  ISETP.GT.AND P1, PT, R98, 0x8, P1 ;  /* 0x000000086200780c */ /* 0x000fe20000f24270 */
[----:B------:R-:W-:Y:S01]  /*5b20*/  IMAD.X R21, R18, 0x1, R29, P5 ;  /* 0x0000000112157824 */ /* 0x000fe200028e061d */
[----:B------:R-:W-:Y:S01]  /*5b30*/  @P4 STG.E desc[UR18][R26.64], R45 ;  /* 0x0000002d1a004986 */ /* 0x000fe2000c101912 */
[----:B------:R-:W-:Y:S01]  /*5b40*/  ISETP.GT.AND P5, PT, R98, RZ, P2 ;  /* 0x000000ff6200720c */ /* 0x000fe200017a4270 */
[----:B------:R-:W-:Y:S01]  /*5b50*/  FMUL R83, R83, R12 ;  /* 0x0000000c53537220 */ /* 0x000fe20000400000 */
[----:B0-----:R-:W-:Y:S01]  /*5b60*/  IADD3 R22, P4, R19, R30, RZ ;  /* 0x0000001e13167210 */ /* 0x001fe20007f9e0ff */
[----:B------:R0:W-:Y:S01]  /*5b70*/  @P0 STG.E desc[UR18][R20.64], R33 ;  /* 0x0000002114000986 */ /* 0x0001e2000c101912 */
[----:B------:R-:W-:Y:S01]  /*5b80*/  IADD3 R28, P6, R6, R24, RZ ;  /* 0x00000018061c7210 */ /* 0x000fe20007fde0ff */
[-C--:B-1----:R-:W-:Y:S01]  /*5b90*/  FMUL R35, R48, R12.reuse ;  /* 0x0000000c30237220 */ /* 0x082fe20000400000 */
[----:B------:R-:W-:Y:S01]  /*5ba0*/  ISETP.GT.AND P0, PT, R5, 0x31, PT ;  /* 0x000000310500780c */ /* 0x000fe20003f04270 */
[----:B------:R-:W-:Y:S01]  /*5bb0*/  IMAD.X R23, R18, 0x1, R31, P4 ;  /* 0x0000000112177824 */ /* 0x000fe200020e061f */
[----:B------:R-:W-:Y:S01]  /*5bc0*/  ISETP.GT.AND P2, PT, R98, 0x8, P2 ;  /* 0x000000086200780c */ /* 0x000fe20001744270 */
[----:B------:R-:W-:Y:S01]  /*5bd0*/  IMAD.X R29, R4, 0x1, R25, P6 ;  /* 0x00000001041d7824 */ /* 0x000fe200030e0619 */
[----:B------:R-:W-:Y:S01]  /*5be0*/  ISETP.GT.AND P4, PT, R98, RZ, P0 ;  /* 0x000000ff6200720c */ /* 0x000fe20000784270 */
[----:B------:R-:W-:Y:S01]  /*5bf0*/  FMUL R85, R85, R12 ;  /* 0x0000000c55557220 */ /* 0x000fe20000400000 */
[----:B------:R1:W-:Y:S01]  /*5c00*/  @P1 STG.E desc[UR18][R22.64], R47 ;  /* 0x0000002f16001986 */ /* 0x0003e2000c101912 */
[----:B------:R-:W-:Y:S01]  /*5c10*/  IADD3 R30, P1, R6, R26, RZ ;  /* 0x0000001a061e7210 */ /* 0x000fe20007f3e0ff */
[----:B------:R-:W-:Y:S01]  /*5c20*/  FMUL R87, R87, R12 ;  /* 0x0000000c57577220 */ /* 0x000fe20000400000 */
[----:B------:R-:W-:Y:S01]  /*5c30*/  ISETP.GT.AND P0, PT, R98, 0x8, P0 ;  /* 0x000000086200780c */ /* 0x000fe20000704270 */
[----:B------:R2:W-:Y:S01]  /*5c40*/  @P5 STG.E desc[UR18][R28.64], R35 ;  /* 0x000000231c005986 */ /* 0x0005e2000c101912 */
[----:B0-----:R-:W-:Y:S01]  /*5c50*/  IADD3 R20, P5, R19, R24, RZ ;  /* 0x0000001813147210 */ /* 0x001fe20007fbe0ff */
[----:B------:R-:W-:Y:S01]  /*5c60*/  IMAD.X R31, R4, 0x1, R27, P1 ;  /* 0x00000001041f7824 */ /* 0x000fe200008e061b */
[----:B------:R-:W-:Y:S01]  /*5c70*/  ISETP.GT.AND P1, PT, R5, 0x38, PT ;  /* 0x000000380500780c */ /* 0x000fe20003f24270 */
[----:B------:R-:W-:Y:S01]  /*5c80*/  FMUL R33, R50, R12 ;  /* 0x0000000c32217220 */ /* 0x000fe20000400000 */
[----:B------:R-:W-:Y:S01]  /*5c90*/  IADD3 R24, P6, R6, R28, RZ ;  /* 0x0000001c06187210 */ /* 0x000fe20007fde0ff */
[----:B------:R-:W-:Y:S01]  /*5ca0*/  IMAD.X R21, R18, 0x1, R25, P5 ;  /* 0x0000000112157824 */ /* 0x000fe200028e0619 */
[----:B------:R-:W-:Y:S01]  /*5cb0*/  @P4 STG.E desc[UR18][R30.64], R49 ;  /* 0x000000311e004986 */ /* 0x000fe2000c101912 */
[----:B-1----:R-:W-:-:S02]  /*5cc0*/  IADD3 R22, P5, R19, R26, RZ ;  /* 0x0000001a13167210 */ /* 0x002fc40007fbe0ff */
[----:B------:R-:W-:Y:S01]  /*5cd0*/  ISETP.GT.AND P4, PT, R98, RZ, P1 ;  /* 0x000000ff6200720c */ /* 0x000fe20000f84270 */
[----:B------:R0:W-:Y:S01]  /*5ce0*/  @P2 STG.E desc[UR18][R20.64], R33 ;  /* 0x0000002114002986 */ /* 0x0001e2000c101912 */
[----:B------:R-:W-:Y:S01]  /*5cf0*/  ISETP.GT.AND P2, PT, R5, 0x39, PT ;  /* 0x000000390500780c */ /* 0x000fe20003f44270 */
[----:B------:R-:W-:Y:S02]  /*5d00*/  IMAD.X R23, R18, 0x1, R27, P5 ;  /* 0x0000000112177824 */ /* 0x000fe400028e061b */
[----:B--2---:R-:W-:Y:S01]  /*5d10*/  FMUL R35, R52, R12 ;  /* 0x0000000c34237220 */ /* 0x004fe20000400000 */
[----:B------:R-:W-:Y:S01]  /*5d20*/  IMAD.X R25, R4, 0x1, R29, P6 ;  /* 0x0000000104197824 */ /* 0x000fe200030e061d */
[----:B------:R-:W-:Y:S01]  /*5d30*/  ISETP.GT.AND P5, PT, R98, RZ, P2 ;  /* 0x000000ff6200720c */ /* 0x000fe200017a4270 */
[----:B------:R1:W-:Y:S01]  /*5d40*/  @P0 STG.E desc[UR18][R22.64], R51 ;  /* 0x0000003316000986 */ /* 0x0003e2000c101912 */
[----:B------:R-:W-:Y:S02]  /*5d50*/  IADD3 R26, P0, R6, R30, RZ ;  /* 0x0000001e061a7210 */ /* 0x000fe40007f1e0ff */
[----:B------:R-:W-:-:S02]  /*5d60*/  ISETP.GT.AND P1, PT, R98, 0x8, P1 ;  /* 0x000000086200780c */ /* 0x000fc40000f24270 */
[----:B------:R2:W-:Y:S01]  /*5d70*/  @P4 STG.E desc[UR18][R24.64], R35 ;  /* 0x0000002318004986 */ /* 0x0005e2000c101912 */
[----:B0-----:R-:W-:Y:S01]  /*5d80*/  IADD3 R20, P4, R19, R28, RZ ;  /* 0x0000001c13147210 */ /* 0x001fe20007f9e0ff */
[----:B------:R-:W-:Y:S01]  /*5d90*/  IMAD.X R27, R4, 0x1, R31, P0 ;  /* 0x00000001041b7824 */ /* 0x000fe200000e061f */
[----:B------:R-:W-:Y:S01]  /*5da0*/  ISETP.GT.AND P0, PT, R5, 0x40, PT ;  /* 0x000000400500780c */ /* 0x000fe20003f04270 */
[----:B------:R-:W-:Y:S01]  /*5db0*/  FMUL R33, R54, R12 ;  /* 0x0000000c36217220 */ /* 0x000fe20000400000 */
[----:B------:R-:W-:Y:S01]  /*5dc0*/  ISETP.GT.AND P2, PT, R98, 0x8, P2 ;  /* 0x000000086200780c */ /* 0x000fe20001744270 */
[----:B------:R-:W-:Y:S01]  /*5dd0*/  IMAD.X R21, R18, 0x1, R29, P4 ;  /* 0x0000000112157824 */ /* 0x000fe200020e061d */
[----:B------:R-:W-:Y:S01]  /*5de0*/  @P5 STG.E desc[UR18][R26.64], R53 ;  /* 0x000000351a005986 */ /* 0x000fe2000c101912 */
[----:B-1----:R-:W-:Y:S02]  /*5df0*/  IADD3 R22, P5, R19, R30, RZ ;  /* 0x0000001e13167210 */ /* 0x002fe40007fbe0ff */
[----:B------:R-:W-:Y:S01]  /*5e00*/  ISETP.GT.AND P4, PT, R98, RZ, P0 ;  /* 0x000000ff6200720c */ /* 0x000fe20000784270 */
[----:B------:R0:W-:Y:S01]  /*5e10*/  @P1 STG.E desc[UR18][R20.64], R33 ;  /* 0x0000002114001986 */ /* 0x0001e2000c101912 */
[----:B------:R-:W-:Y:S01]  /*5e20*/  ISETP.GT.AND P1, PT, R5, 0x41, PT ;  /* 0x000000410500780c */ /* 0x000fe20003f24270 */
[----:B------:R-:W-:Y:S01]  /*5e30*/  IMAD.X R23, R18, 0x1, R31, P5 ;  /* 0x0000000112177824 */ /* 0x000fe200028e061f */
[----:B------:R-:W-:Y:S01]  /*5e40*/  IADD3 R28, P6, R6, R24, RZ ;  /* 0x00000018061c7210 */ /* 0x000fe20007fde0ff */
[----:B--2---:R-:W-:Y:S01]  /*5e50*/  FMUL R35, R56, R12 ;  /* 0x0000000c38237220 */ /* 0x004fe20000400000 */
[----:B------:R-:W-:-:S02]  /*5e60*/  ISETP.GT.AND P5, PT, R98, RZ, P1 ;  /* 0x000000ff6200720c */ /* 0x000fc40000fa4270 */
[----:B------:R1:W-:Y:S01]  /*5e70*/  @P2 STG.E desc[UR18][R22.64], R55 ;  /* 0x0000003716002986 */ /* 0x0003e2000c101912 */
[----:B------:R-:W-:Y:S01]  /*5e80*/  IMAD.X R29, R4, 0x1, R25, P6 ;  /* 0x00000001041d7824 */ /* 0x000fe200030e0619 */
[----:B------:R-:W-:Y:S02]  /*5e90*/  IADD3 R30, P2, R6, R26, RZ ;  /* 0x0000001a061e7210 */ /* 0x000fe40007f5e0ff */
[----:B------:R-:W-:Y:S01]  /*5ea0*/  ISETP.GT.AND P0, PT, R98, 0x8, P0 ;  /* 0x000000086200780c */ /* 0x000fe20000704270 */
[----:B0-----:R-:W-:Y:S01]  /*5eb0*/  FMUL R33, R58, R12 ;  /* 0x0000000c3a217220 */ /* 0x001fe20000400000 */
[----:B------:R0:W-:Y:S01]  /*5ec0*/  @P4 STG.E desc[UR18][R28.64], R35 ;  /* 0x000000231c004986 */ /* 0x0001e2000c101912 */
[----:B------:R-:W-:Y:S01]  /*5ed0*/  IADD3 R20, P4, R19, R24, RZ ;  /* 0x0000001813147210 */ /* 0x000fe20007f9e0ff */
[----:B------:R-:W-:Y:S01]  /*5ee0*/  IMAD.X R31, R4, 0x1, R27, P2 ;  /* 0x00000001041f7824 */ /* 0x000fe200010e061b */
[----:B------:R-:W-:Y:S02]  /*5ef0*/  ISETP.GT.AND P2, PT, R5, 0x48, PT ;  /* 0x000000480500780c */ /* 0x000fe40003f44270 */
[----:B------:R-:W-:Y:S01]  /*5f00*/  ISETP.GT.AND P1, PT, R98, 0x8, P1 ;  /* 0x000000086200780c */ /* 0x000fe20000f24270 */
[----:B------:R-:W-:Y:S01]  /*5f10*/  IMAD.X R21, R18, 0x1, R25, P4 ;  /* 0x0000000112157824 */ /* 0x000fe200020e0619 */
[----:B------:R-:W-:Y:S01]  /*5f20*/  @P5 STG.E desc[UR18][R30.64], R57 ;  /* 0x000000391e005986 */ /* 0x000fe2000c101912 */
[----:B-1----:R-:W-:-:S02]  /*5f30*/  IADD3 R22, P5, R19, R26, RZ ;  /* 0x0000001a13167210 */ /* 0x002fc40007fbe0ff */
[----:B------:R-:W-:Y:S01]  /*5f40*/  ISETP.GT.AND P4, PT, R98, RZ, P2 ;  /* 0x000000ff6200720c */ /* 0x000fe20001784270 */
[----:B------:R1:W-:Y:S01]  /*5f50*/  @P0 STG.E desc[UR18][R20.64], R33 ;  /* 0x0000002114000986 */ /* 0x0003e2000c101912 */
[----:B------:R-:W-:Y:S01]  /*5f60*/  ISETP.GT.AND P0, PT, R5, 0x49, PT ;  /* 0x000000490500780c */ /* 0x000fe20003f04270 */
[----:B------:R-:W-:Y:S01]  /*5f70*/  IMAD.X R23, R18, 0x1, R27, P5 ;  /* 0x0000000112177824 */ /* 0x000fe200028e061b */
[----:B------:R-:W-:Y:S01]  /*5f80*/  IADD3 R24, P6, R6, R28, RZ ;  /* 0x0000001c06187210 */ /* 0x000fe20007fde0ff */
[----:B0-----:R-:W-:Y:S01]  /*5f90*/  FMUL R35, R60, R12 ;  /* 0x0000000c3c237220 */ /* 0x001fe20000400000 */
[----:B------:R-:W-:Y:S02]  /*5fa0*/  ISETP.GT.AND P5, PT, R98, RZ, P0 ;  /* 0x000000ff6200720c */ /* 0x000fe400007a4270 */
[----:B------:R0:W-:Y:S01]  /*5fb0*/  @P1 STG.E desc[UR18][R22.64], R59 ;  /* 0x0000003b16001986 */ /* 0x0001e2000c101912 */
[----:B------:R-:W-:Y:S01]  /*5fc0*/  IMAD.X R25, R4, 0x1, R29, P6 ;  /* 0x0000000104197824 */ /* 0x000fe200030e061d */
[----:B------:R-:W-:-:S02]  /*5fd0*/  IADD3 R26, P1, R6, R30, RZ ;  /* 0x0000001e061a7210 */ /* 0x000fc40007f3e0ff */
[----:B------:R-:W-:Y:S01]  /*5fe0*/  ISETP.GT.AND P2, PT, R98, 0x8, P2 ;  /* 0x000000086200780c */ /* 0x000fe20001744270 */
[----:B-1----:R-:W-:Y:S01]  /*5ff0*/  FMUL R33, R62, R12 ;  /* 0x0000000c3e217220 */ /* 0x002fe20000400000 */
[----:B------:R1:W-:Y:S01]  /*6000*/  @P4 STG.E desc[UR18][R24.64], R35 ;  /* 0x0000002318004986 */ /* 0x0003e2000c101912 */
[----:B------:R-:W-:Y:S01]  /*6010*/  IADD3 R20, P4, R19, R28, RZ ;  /* 0x0000001c13147210 */ /* 0x000fe20007f9e0ff */
[----:B------:R-:W-:Y:S01]  /*6020*/  IMAD.X R27, R4, 0x1, R31, P1 ;  /* 0x00000001041b7824 */ /* 0x000fe200008e061f */
[----:B------:R-:W-:Y:S02]  /*6030*/  ISETP.GT.AND P1, PT, R5, 0x50, PT ;  /* 0x000000500500780c */ /* 0x000fe40003f24270 */
[----:B------:R-:W-:Y:S01]  /*6040*/  ISETP.GT.AND P0, PT, R98, 0x8, P0 ;  /* 0x000000086200780c */ /* 0x000fe20000704270 */
[----:B------:R-:W-:Y:S01]  /*6050*/  IMAD.X R21, R18, 0x1, R29, P4 ;  /* 0x0000000112157824 */ /* 0x000fe200020e061d */
[----:B------:R-:W-:Y:S01]  /*6060*/  @P5 STG.E desc[UR18][R26.64], R61 ;  /* 0x0000003d1a005986 */ /* 0x000fe2000c101912 */
[----:B0-----:R-:W-:-:S02]  /*6070*/  IADD3 R22, P5, R19, R30, RZ ;  /* 0x0000001e13167210 */ /* 0x001fc40007fbe0ff */
[----:B------:R-:W-:Y:S01]  /*6080*/  ISETP.GT.AND P4, PT, R98, RZ, P1 ;  /* 0x000000ff6200720c */ /* 0x000fe20000f84270 */
[----:B------:R0:W-:Y:S01]  /*6090*/  @P2 STG.E desc[UR18][R20.64], R33 ;  /* 0x0000002114002986 */ /* 0x0001e2000c101912 */
[----:B------:R-:W-:Y:S01]  /*60a0*/  ISETP.GT.AND P2, PT, R5, 0x51, PT ;  /* 0x000000510500780c */ /* 0x000fe20003f44270 */
[----:B------:R-:W-:Y:S01]  /*60b0*/  IMAD.X R23, R18, 0x1, R31, P5 ;  /* 0x0000000112177824 */ /* 0x000fe200028e061f */
[----:B------:R-:W-:Y:S01]  /*60c0*/  IADD3 R28, P6, R6, R24, RZ ;  /* 0x00000018061c7210 */ /* 0x000fe20007fde0ff */
[----:B-1----:R-:W-:Y:S01]  /*60d0*/  FMUL R35, R64, R12 ;  /* 0x0000000c40237220 */ /* 0x002fe20000400000 */
[----:B------:R-:W-:Y:S02]  /*60e0*/  ISETP.GT.AND P5, PT, R98, RZ, P2 ;  /* 0x000000ff6200720c */ /* 0x000fe400017a4270 */
[----:B------:R1:W-:Y:S01]  /*60f0*/  @P0 STG.E desc[UR18][R22.64], R63 ;  /* 0x0000003f16000986 */ /* 0x0003e2000c101912 */
[----:B------:R-:W-:Y:S01]  /*6100*/  IMAD.X R29, R4, 0x1, R25, P6 ;  /* 0x00000001041d7824 */ /* 0x000fe200030e0619 */
[----:B------:R-:W-:-:S02]  /*6110*/  IADD3 R30, P0, R6, R26, RZ ;  /* 0x0000001a061e7210 */ /* 0x000fc40007f1e0ff */
        /* <DEDUP_REMOVED lines=49> */
[----:B------:R-:W-:-:S02]  /*6430*/  ISETP.GT.AND P4, PT, R98, RZ, P1 ;  /* 0x000000ff6200720c */ /* 0x000fc40000f84270 */
[----:B-1----:R-:W-:Y:S01]  /*6440*/  IADD3 R22, P5, R19, R26, RZ ;  /* 0x0000001a13167210 */ /* 0x002fe20007fbe0ff */
[----:B------:R1:W-:Y:S01]  /*6450*/  @P2 STG.E desc[UR18][R20.64], R33 ;  /* 0x0000002114002986 */ /* 0x0003e2000c101912 */
[----:B------:R-:W-:Y:S01]  /*6460*/  IADD3 R24, P6, R6, R28, RZ ;  /* 0x0000001c06187210 */ /* 0x000fe20007fde0ff */
[----:B0-----:R-:W-:Y:S01]  /*6470*/  FMUL R35, R76, R12 ;  /* 0x0000000c4c237220 */ /* 0x001fe20000400000 */
[----:B------:R-:W-:Y:S01]  /*6480*/  ISETP.GT.AND P2, PT, R5, 0x69, PT ;  /* 0x000000690500780c */ /* 0x000fe20003f44270 */
[----:B------:R-:W-:Y:S01]  /*6490*/  IMAD.X R23, R18, 0x1, R27, P5 ;  /* 0x0000000112177824 */ /* 0x000fe200028e061b */
[----:B------:R-:W-:Y:S01]  /*64a0*/  ISETP.GT.AND P1, PT, R98, 0x8, P1 ;  /* 0x000000086200780c */ /* 0x000fe20000f24270 */
[----:B------:R-:W-:Y:S01]  /*64b0*/  IMAD.X R25, R4, 0x1, R29, P6 ;  /* 0x0000000104197824 */ /* 0x000fe200030e061d */
[----:B------:R-:W-:Y:S02]  /*64c0*/  ISETP.GT.AND P5, PT, R98, RZ, P2 ;  /* 0x000000ff6200720c */ /* 0x000fe400017a4270 */
[----:B------:R0:W-:Y:S01]  /*64d0*/  @P0 STG.E desc[UR18][R22.64], R75 ;  /* 0x0000004b16000986 */ /* 0x0001e2000c101912 */
[----:B------:R-:W-:Y:S01]  /*64e0*/  IADD3 R26, P0, R6, R30, RZ ;  /* 0x0000001e061a7210 */ /* 0x000fe20007f1e0ff */
[----:B-1----:R-:W-:-:S02]  /*64f0*/  FMUL R33, R78, R12 ;  /* 0x0000000c4e217220 */ /* 0x002fc40000400000 */
[----:B------:R1:W-:Y:S01]  /*6500*/  @P4 STG.E desc[UR18][R24.64], R35 ;  /* 0x0000002318004986 */ /* 0x0003e2000c101912 */
[----:B------:R-:W-:Y:S01]  /*6510*/  IADD3 R20, P4, R19, R28, RZ ;  /* 0x0000001c13147210 */ /* 0x000fe20007f9e0ff */
[----:B------:R-:W-:Y:S01]  /*6520*/  IMAD.X R27, R4, 0x1, R31, P0 ;  /* 0x00000001041b7824 */ /* 0x000fe200000e061f */
[----:B------:R-:W-:Y:S02]  /*6530*/  ISETP.GT.AND P0, PT, R5, 0x70, PT ;  /* 0x000000700500780c */ /* 0x000fe40003f04270 */
[----:B------:R-:W-:Y:S01]  /*6540*/  ISETP.GT.AND P2, PT, R98, 0x8, P2 ;  /* 0x000000086200780c */ /* 0x000fe20001744270 */
[----:B------:R-:W-:Y:S01]  /*6550*/  IMAD.X R21, R18, 0x1, R29, P4 ;  /* 0x0000000112157824 */ /* 0x000fe200020e061d */
[----:B------:R-:W-:Y:S01]  /*6560*/  @P5 STG.E desc[UR18][R26.64], R77 ;  /* 0x0000004d1a005986 */ /* 0x000fe2000c101912 */
[----:B0-----:R-:W-:Y:S02]  /*6570*/  IADD3 R22, P5, R19, R30, RZ ;  /* 0x0000001e13167210 */ /* 0x001fe40007fbe0ff */
[----:B------:R-:W-:Y:S01]  /*6580*/  ISETP.GT.AND P4, PT, R98, RZ, P0 ;  /* 0x000000ff6200720c */ /* 0x000fe20000784270 */
[----:B------:R0:W-:Y:S01]  /*6590*/  @P1 STG.E desc[UR18][R20.64], R33 ;  /* 0x0000002114001986 */ /* 0x0001e2000c101912 */
[----:B------:R-:W-:Y:S01]  /*65a0*/  ISETP.GT.AND P1, PT, R5, 0x71, PT ;  /* 0x000000710500780c */ /* 0x000fe20003f24270 */
[----:B------:R-:W-:Y:S01]  /*65b0*/  IMAD.X R23, R18, 0x1, R31, P5 ;  /* 0x0000000112177824 */ /* 0x000fe200028e061f */
[----:B------:R-:W-:Y:S01]  /*65c0*/  IADD3 R28, P6, R6, R24, RZ ;  /* 0x00000018061c7210 */ /* 0x000fe20007fde0ff */
[----:B-1----:R-:W-:Y:S01]  /*65d0*/  FMUL R35, R80, R12 ;  /* 0x0000000c50237220 */ /* 0x002fe20000400000 */
[----:B------:R-:W-:-:S02]  /*65e0*/  ISETP.GT.AND P5, PT, R98, RZ, P1 ;  /* 0x000000ff6200720c */ /* 0x000fc40000fa4270 */
[----:B------:R1:W-:Y:S01]  /*65f0*/  @P2 STG.E desc[UR18][R22.64], R79 ;  /* 0x0000004f16002986 */ /* 0x0003e2000c101912 */
[----:B------:R-:W-:Y:S01]  /*6600*/  IMAD.X R29, R4, 0x1, R25, P6 ;  /* 0x00000001041d7824 */ /* 0x000fe200030e0619 */
[----:B------:R-:W-:Y:S02]  /*6610*/  ISETP.GT.AND P6, PT, R98, 0x8, P0 ;  /* 0x000000086200780c */ /* 0x000fe400007c4270 */
[----:B------:R-:W-:Y:S01]  /*6620*/  IADD3 R30, P0, R6, R26, RZ ;  /* 0x0000001a061e7210 */ /* 0x000fe20007f1e0ff */
[----:B0-----:R-:W-:Y:S01]  /*6630*/  FMUL R33, R82, R12 ;  /* 0x0000000c52217220 */ /* 0x001fe20000400000 */
[----:B------:R0:W-:Y:S01]  /*6640*/  @P4 STG.E desc[UR18][R28.64], R35 ;  /* 0x000000231c004986 */ /* 0x0001e2000c101912 */
[----:B------:R-:W-:Y:S02]  /*6650*/  IADD3 R20, P2, R19, R24, RZ ;  /* 0x0000001813147210 */ /* 0x000fe40007f5e0ff */
[----:B------:R-:W-:Y:S01]  /*6660*/  IMAD.X R31, R4, 0x1, R27, P0 ;  /* 0x00000001041f7824 */ /* 0x000fe200000e061b */
[----:B------:R-:W-:-:S02]  /*6670*/  ISETP.GT.AND P0, PT, R5, 0x78, PT ;  /* 0x000000780500780c */ /* 0x000fc40003f04270 */
[C---:B-1----:R-:W-:Y:S01]  /*6680*/  IADD3 R22, P4, R19.reuse, R26, RZ ;  /* 0x0000001a13167210 */ /* 0x042fe20007f9e0ff */
[----:B------:R-:W-:Y:S01]  /*6690*/  IMAD.X R21, R18, 0x1, R25, P2 ;  /* 0x0000000112157824 */ /* 0x000fe200010e0619 */
[----:B------:R-:W-:Y:S01]  /*66a0*/  @P5 STG.E desc[UR18][R30.64], R81 ;  /* 0x000000511e005986 */ /* 0x000fe2000c101912 */
[-C--:B------:R-:W-:Y:S02]  /*66b0*/  IADD3 R24, P5, R6, R28.reuse, RZ ;  /* 0x0000001c06187210 */ /* 0x080fe40007fbe0ff */
[----:B------:R-:W-:Y:S01]  /*66c0*/  IMAD.X R23, R18, 0x1, R27, P4 ;  /* 0x0000000112177824 */ /* 0x000fe200020e061b */
[----:B0-----:R-:W-:Y:S01]  /*66d0*/  IADD3 R28, P4, R19, R28, RZ ;  /* 0x0000001c131c7210 */ /* 0x001fe20007f9e0ff */
[----:B------:R0:W-:Y:S01]  /*66e0*/  @P6 STG.E desc[UR18][R20.64], R33 ;  /* 0x0000002114006986 */ /* 0x0001e2000c101912 */
[----:B------:R-:W-:Y:S01]  /*66f0*/  ISETP.GT.AND P2, PT, R5, 0x79, PT ;  /* 0x000000790500780c */ /* 0x000fe20003f44270 */
[--C-:B------:R-:W-:Y:S01]  /*6700*/  IMAD.X R25, R4, 0x1, R29.reuse, P5 ;  /* 0x0000000104197824 */ /* 0x100fe200028e061d */
[----:B------:R-:W-:Y:S01]  /*6710*/  ISETP.GT.AND P1, PT, R98, 0x8, P1 ;  /* 0x000000086200780c */ /* 0x000fe20000f24270 */
[----:B------:R-:W-:Y:S01]  /*6720*/  IMAD.X R29, R18, 0x1, R29, P4 ;  /* 0x00000001121d7824 */ /* 0x000fe200020e061d */
[----:B------:R-:W-:-:S02]  /*6730*/  ISETP.GT.AND P6, PT, R98, RZ, P0 ;  /* 0x000000ff6200720c */ /* 0x000fc400007c4270 */
[----:B------:R-:W-:Y:S02]  /*6740*/  IADD3 R26, P5, R6, R30, RZ ;  /* 0x0000001e061a7210 */ /* 0x000fe40007fbe0ff */
[C---:B------:R-:W-:Y:S02]  /*6750*/  ISETP.GT.AND P4, PT, R98.reuse, RZ, P2 ;  /* 0x000000ff6200720c */ /* 0x040fe40001784270 */
[----:B------:R-:W-:Y:S01]  /*6760*/  ISETP.GT.AND P0, PT, R98, 0x8, P0 ;  /* 0x000000086200780c */ /* 0x000fe20000704270 */
[--C-:B------:R-:W-:Y:S01]  /*6770*/  IMAD.X R27, R4, 0x1, R31.reuse, P5 ;  /* 0x00000001041b7824 */ /* 0x100fe200028e061f */
[----:B------:R-:W-:Y:S01]  /*6780*/  ISETP.GT.AND P2, PT, R98, 0x8, P2 ;  /* 0x000000086200780c */ /* 0x000fe20001744270 */
[----:B0-----:R-:W-:Y:S01]  /*6790*/  FMUL R21, R86, R12 ;  /* 0x0000000c56157220 */ /* 0x001fe20000400000 */
[----:B------:R-:W-:Y:S01]  /*67a0*/  IADD3 R4, P5, R19, R30, RZ ;  /* 0x0000001e13047210 */ /* 0x000fe20007fbe0ff */
[----:B------:R-:W-:Y:S01]  /*67b0*/  FMUL R19, R84, R12 ;  /* 0x0000000c54137220 */ /* 0x000fe20000400000 */
[----:B------:R0:W-:Y:S03]  /*67c0*/  @P1 STG.E desc[UR18][R22.64], R83 ;  /* 0x0000005316001986 */ /* 0x0001e6000c101912 */
[----:B------:R-:W-:Y:S01]  /*67d0*/  IMAD.X R5, R18, 0x1, R31, P5 ;  /* 0x0000000112057824 */ /* 0x000fe200028e061f */
[----:B------:R0:W-:Y:S04]  /*67e0*/  @P6 STG.E desc[UR18][R24.64], R19 ;  /* 0x0000001318006986 */ /* 0x0001e8000c101912 */
[----:B------:R0:W-:Y:S04]  /*67f0*/  @P4 STG.E desc[UR18][R26.64], R85 ;  /* 0x000000551a004986 */ /* 0x0001e8000c101912 */
[----:B------:R0:W-:Y:S04]  /*6800*/  @P0 STG.E desc[UR18][R28.64], R21 ;  /* 0x000000151c000986 */ /* 0x0001e8000c101912 */
[----:B------:R0:W-:Y:S02]  /*6810*/  @P2 STG.E desc[UR18][R4.64], R87 ;  /* 0x0000005704002986 */ /* 0x0001e4000c101912 */
.L_x_150:
[----:B------:R-:W-:Y:S05]  /*6820*/  BSYNC B0 ;  /* 0x0000000000007941 */ /* 0x000fea0003800000 */
.L_x_26:
[C---:B------:R-:W-:Y:S01]  /*6830*/  LEA R2, P0, R8.reuse, R2, 0x1 ;  /* 0x0000000208027211 */ /* 0x040fe200078008ff */
[----:B------:R-:W-:Y:S01]  /*6840*/  ULDC.64 UR8, c[0x0][0x750] ;  /* 0x0001d40000087ab9 */ /* 0x000fe20000000a00 */
[----:B01----:R-:W-:Y:S01]  /*6850*/  IMAD.U32 R4, RZ, RZ, UR13 ;  /* 0x0000000dff047e24 */ /* 0x003fe2000f8e00ff */
[----:B------:R-:W-:Y:S01]  /*6860*/  PRMT R18, RZ, 0x7610, R18 ;  /* 0x00007610ff127816 */ /* 0x000fe20000000012 */
[----:B------:R-:W-:Y:S01]  /*6870*/  IMAD.MOV.U32 R6, RZ, RZ, -0x1 ;  /* 0xffffffffff067424 */ /* 0x000fe200078e00ff */
[----:B------:R-:W-:Y:S01]  /*6880*/  LEA.HI.X R3, R8, R3, R0, 0x1, P0 ;  /* 0x0000000308037211 */ /* 0x000fe200000f0c00 */
[----:B------:R0:W-:Y:S01]  /*6890*/  SYNCS.ARRIVE.TRANS64.A1T0 RZ, [R4+UR21], RZ ;  /* 0x000000ff04ff79a7 */ /* 0x0001e20008100015 */
[----:B------:R-:W-:Y:S01]  /*68a0*/  ISETP.GE.U32.AND P0, PT, R2, UR8, PT ;  /* 0x0000000802007c0c */ /* 0x000fe2000bf06070 */
[----:B------:R-:W-:-:S03]  /*68b0*/  IMAD.MOV.U32 R5, RZ, RZ, -0x1 ;  /* 0xffffffffff057424 */ /* 0x000fc600078e00ff */
[----:B------:R-:W-:Y:S01]  /*68c0*/  ISETP.GE.U32.AND.EX P0, PT, R3, UR9, PT, P0 ;  /* 0x0000000903007c0c */ /* 0x000fe2000bf06100 */
[----:B0-----:R-:W-:-:S12]  /*68d0*/  IMAD.MOV.U32 R4, RZ, RZ, -0x1 ;  /* 0xffffffffff047424 */ /* 0x001fd800078e00ff */
[----:B------:R-:W-:Y:S05]  /*68e0*/  @P0 BRA `(.L_x_151) ;  /* 0x0000000400600947 */ /* 0x000fea0003800000 */
[----:B------:R-:W0:Y:S01]  /*68f0*/  S2R R28, SR_CTAID.X ;  /* 0x00000000001c7919 */ /* 0x000e220000002500 */
[----:B------:R-:W1:Y:S01]  /*6900*/  LDC.64 R22, c[0x0][0x728] ;  /* 0x0001ca00ff167b82 */ /* 0x000e620000000a00 */
[----:B------:R-:W-:Y:S01]  /*6910*/  ULDC UR8, c[0x0][0x150] ;  /* 0x0000540000087ab9 */ /* 0x000fe20000000800 */
[----:B--2---:R-:W-:Y:S01]  /*6920*/  IMAD.MOV.U32 R20, RZ, RZ, R2 ;  /* 0x000000ffff147224 */ /* 0x004fe200078e0002 */
[----:B----4-:R-:W2:Y:S01]  /*6930*/  S2R R30, SR_CTAID.Y ;  /* 0x00000000001e7919 */ /* 0x010ea20000002600 */
[----:B------:R-:W-:-:S04]  /*6940*/  IMAD.MOV.U32 R21, RZ, RZ, R3 ;  /* 0x000000ffff157224 */ /* 0x000fc800078e0003 */
[----:B------:R-:W4:Y:S08]  /*6950*/  LDC R31, c[0x0][0x144] ;  /* 0x00005100ff1f7b82 */ /* 0x000f300000000800 */
[----:B------:R-:W2:Y:S08]  /*6960*/  LDC R6, c[0x0][0x730] ;  /* 0x0001cc00ff067b82 */ /* 0x000eb00000000800 */
[----:B------:R-:W2:Y:S01]  /*6970*/  LDC.64 R26, c[0x0][0x720] ;  /* 0x0001c800ff1a7b82 */ /* 0x000ea20000000a00 */
[----:B-1----:R-:W-:-:S04]  /*6980*/  ISETP.NE.U32.AND P0, PT, R22, RZ, PT ;  /* 0x000000ff1600720c */ /* 0x002fc80003f05070 */
[----:B------:R-:W-:Y:S02]  /*6990*/  ISETP.NE.AND.EX P0, PT, R23, RZ, PT, P0 ;  /* 0x000000ff1700720c */ /* 0x000fe40003f05300 */
[----:B0-----:R-:W-:-:S05]  /*69a0*/  I2FP.F32.U32 R4, R28 ;  /* 0x0000001c00047245 */ /* 0x001fca0000201000 */
[----:B------:R-:W-:-:S04]  /*69b0*/  FMUL R4, R4, UR8 ;  /* 0x0000000804047c20 */ /* 0x000fc80008400000 */
[----:B------:R0:W1:Y:S02]  /*69c0*/  F2I.U32.TRUNC.NTZ R29, R4 ;  /* 0x00000004001d7305 */ /* 0x000064000020f000 */
[----:B----4-:R-:W-:Y:S05]  /*69d0*/  @!P0 BRA `(.L_x_152) ;  /* 0x0000000000288947 */ /* 0x010fea0003800000 */
[----:B------:R-:W4:Y:S02]  /*69e0*/  LDC R5, c[0x0][0x734] ;  /* 0x0001cd00ff057b82 */ /* 0x000f240000000800 */
[----:B----4-:R-:W-:-:S05]  /*69f0*/  IADD3 R21, P0, R2, R5, RZ ;  /* 0x0000000502157210 */ /* 0x010fca0007f1e0ff */
[----:B------:R-:W-:-:S04]  /*6a00*/  IMAD.X R25, RZ, RZ, R3, P0 ;  /* 0x000000ffff197224 */ /* 0x000fc800000e0603 */
[----:B0-----:R-:W-:-:S04]  /*6a10*/  IMAD.WIDE.U32 R4, R25, R22, RZ ;  /* 0x0000001619047225 */ /* 0x001fc800078e00ff */
[----:B------:R-:W-:-:S04]  /*6a20*/  IMAD.WIDE.U32 R18, P0, R21, R23, R4 ;  /* 0x0000001715127225 */ /* 0x000fc80007800004 */
[----:B------:R-:W-:-:S04]  /*6a30*/  IMAD.WIDE.U32 R4, R21, R22, RZ ;  /* 0x0000001615047225 */ /* 0x000fc800078e00ff */
[----:B------:R-:W-:Y:S01]  /*6a40*/  IMAD.X R21, RZ, RZ, RZ, P0 ;  /* 0x000000ffff157224 */ /* 0x000fe200000e06ff */
[----:B------:R-:W-:Y:S01]  /*6a50*/  IADD3 RZ, P0, R5, R18, RZ ;  /* 0x0000001205ff7210 */ /* 0x000fe20007f1e0ff */
[----:B------:R-:W-:-:S04]  /*6a60*/  IMAD.MOV.U32 R20, RZ, RZ, R19 ;  /* 0x000000ffff147224 */ /* 0x000fc800078e0013 */
[----:B------:R-:W-:-:S08]  /*6a70*/  IMAD.WIDE.U32.X R20, R25, R23, R20, P0 ;  /* 0x0000001719147225 */ /* 0x000fd000000e0414 */
.L_x_152:
[-CC-:B--2---:R-:W-:Y:S01]  /*6a80*/  SHF.R.U64 R24, R20, R6.reuse, R21.reuse ;  /* 0x0000000614187219 */ /* 0x184fe20000001215 */
[----:B------:R-:W2:Y:S01]  /*6a90*/  LDC.64 R34, c[0x0][0x740] ;  /* 0x0001d000ff227b82 */ /* 0x000ea20000000a00 */
[----:B0-----:R-:W-:Y:S01]  /*6aa0*/  SHF.R.U32.HI R4, RZ, R6, R21 ;  /* 0x00000006ff047219 */ /* 0x001fe20000011615 */
[----:B-1----:R-:W-:Y:S01]  /*6ab0*/  IMAD.MOV R29, RZ, RZ, -R29 ;  /* 0x000000ffff1d7224 */ /* 0x002fe200078e0a1d */
[----:B------:R-:W-:Y:S01]  /*6ac0*/  IADD3 R19, P0, RZ, -R24, RZ ;  /* 0x80000018ff137210 */ /* 0x000fe20007f1e0ff */
[----:B------:R-:W-:Y:S01]  /*6ad0*/  ULDC UR8, c[0x0][0x154] ;  /* 0x0000550000087ab9 */ /* 0x000fe20000000800 */
[----:B------:R-:W-:Y:S02]  /*6ae0*/  IMAD.MOV.U32 R21, RZ, RZ, 0x1 ;  /* 0x00000001ff157424 */ /* 0x000fe400078e00ff */
[----:B------:R-:W-:Y:S01]  /*6af0*/  IMAD R29, R31, R29, R28 ;  /* 0x0000001d1f1d7224 */ /* 0x000fe200078e021c */
[----:B------:R-:W0:Y:S01]  /*6b00*/  LDC R18, c[0x0][0x718] ;  /* 0x0001c600ff127b82 */ /* 0x000e220000000800 */
[----:B------:R-:W-:-:S04]  /*6b10*/  IMAD.X R5, RZ, RZ, ~R4, P0 ;  /* 0x000000ffff057224 */ /* 0x000fc800000e0e04 */
[-C--:B------:R-:W-:Y:S02]  /*6b20*/  IMAD R6, R5, R26.reuse, RZ ;  /* 0x0000001a05067224 */ /* 0x080fe400078e02ff */
[C---:B------:R-:W-:Y:S01]  /*6b30*/  IMAD.WIDE.U32 R4, R19.reuse, R26, R2 ;  /* 0x0000001a13047225 */ /* 0x040fe200078e0002 */
[----:B------:R-:W1:Y:S03]  /*6b40*/  LDC R20, c[0x0][0x708] ;  /* 0x0001c200ff147b82 */ /* 0x000e660000000800 */
[----:B------:R-:W-:Y:S01]  /*6b50*/  IMAD R19, R19, R27, R6 ;  /* 0x0000001b13137224 */ /* 0x000fe200078e0206 */
[----:B------:R-:W-:-:S03]  /*6b60*/  I2FP.F32.U32 R6, R30 ;  /* 0x0000001e00067245 */ /* 0x000fc60000201000 */
[----:B------:R-:W-:Y:S01]  /*6b70*/  IMAD.IADD R5, R5, 0x1, R19 ;  /* 0x0000000105057824 */ /* 0x000fe200078e0213 */
[----:B------:R-:W4:Y:S01]  /*6b80*/  LDC R32, c[0x0][0x758] ;  /* 0x0001d600ff207b82 */ /* 0x000f220000000800 */
[----:B--2---:R-:W-:Y:S01]  /*6b90*/  ISETP.NE.U32.AND P0, PT, R34, RZ, PT ;  /* 0x000000ff2200720c */ /* 0x004fe20003f05070 */
[----:B------:R-:W-:-:S03]  /*6ba0*/  IMAD.MOV.U32 R19, RZ, RZ, -0x1 ;  /* 0xffffffffff137424 */ /* 0x000fc600078e00ff */
[----:B------:R-:W-:-:S03]  /*6bb0*/  ISETP.NE.AND.EX P0, PT, R35, RZ, PT, P0 ;  /* 0x000000ff2300720c */ /* 0x000fc60003f05300 */
[----:B------:R-:W2:Y:S01]  /*6bc0*/  LDC R27, c[0x0][0x148] ;  /* 0x00005200ff1b7b82 */ /* 0x000ea20000000800 */
[-CC-:B0-----:R-:W-:Y:S02]  /*6bd0*/  SHF.R.U64 R22, R4, R18.reuse, R5.reuse ;  /* 0x0000001204167219 */ /* 0x181fe40000001205 */
[----:B------:R-:W-:Y:S01]  /*6be0*/  SHF.R.U32.HI R5, RZ, R18, R5 ;  /* 0x00000012ff057219 */ /* 0x000fe20000011605 */
[----:B------:R-:W-:-:S04]  /*6bf0*/  FMUL R18, R6, UR8 ;  /* 0x0000000806127c20 */ /* 0x000fc80008400000 */
[----:B------:R-:W0:Y:S01]  /*6c00*/  LDC R28, c[0x0][0x700] ;  /* 0x0001c000ff1c7b82 */ /* 0x000e220000000800 */
[----:B------:R0:W0:Y:S01]  /*6c10*/  F2I.U32.TRUNC.NTZ R25, R18 ;  /* 0x0000001200197305 */ /* 0x000022000020f000 */
[-CC-:B-1----:R-:W-:Y:S02]  /*6c20*/  SHF.R.U64 R6, R22, R20.reuse, R5.reuse ;  /* 0x0000001416067219 */ /* 0x182fe40000001205 */
[----:B------:R-:W-:-:S04]  /*6c30*/  SHF.R.U32.HI R5, RZ, R20, R5 ;  /* 0x00000014ff057219 */ /* 0x000fc80000011605 */
[----:B------:R-:W1:Y:S01]  /*6c40*/  LDC R33, c[0x0][0x748] ;  /* 0x0001d200ff217b82 */ /* 0x000e620000000800 */
[-CC-:B----4-:R-:W-:Y:S02]  /*6c50*/  SHF.R.U64 R26, R6, R32.reuse, R5.reuse ;  /* 0x00000020061a7219 */ /* 0x190fe40000001205 */
[-C--:B------:R-:W-:Y:S02]  /*6c60*/  SHF.L.U32 R19, R19, R32.reuse, RZ ;  /* 0x0000002013137219 */ /* 0x080fe400000006ff */
[-C--:B------:R-:W-:Y:S01]  /*6c70*/  SHF.R.U32.HI R5, RZ, R32.reuse, R5 ;  /* 0x00000020ff057219 */ /* 0x080fe20000011605 */
[----:B------:R-:W-:Y:S01]  /*6c80*/  IMAD.MOV.U32 R4, RZ, RZ, R26 ;  /* 0x000000ffff047224 */ /* 0x000fe200078e001a */
[----:B------:R-:W-:Y:S01]  /*6c90*/  SHF.L.U32 R32, R21, R32, RZ ;  /* 0x0000002015207219 */ /* 0x000fe200000006ff */
[----:B------:R-:W4:Y:S01]  /*6ca0*/  LDC R36, c[0x0][0x738] ;  /* 0x0001ce00ff247b82 */ /* 0x000f220000000800 */
[----:B------:R-:W-:-:S07]  /*6cb0*/  LOP3.LUT R31, RZ, R19, RZ, 0x33, !PT ;  /* 0x00000013ff1f7212 */ /* 0x000fce00078e33ff */
[----:B------:R-:W0:Y:S01]  /*6cc0*/  LDC R37, c[0x0][0x710] ;  /* 0x0001c400ff257b82 */ /* 0x000e220000000800 */
[----:B------:R-:W-:Y:S05]  /*6cd0*/  @!P0 BRA `(.L_x_153) ;  /* 0x0000000000288947 */ /* 0x000fea0003800000 */
[----:B------:R-:W3:Y:S02]  /*6ce0*/  LDC R21, c[0x0][0x74c] ;  /* 0x0001d300ff157b82 */ /* 0x000ee40000000800 */
[----:B---3--:R-:W-:-:S05]  /*6cf0*/  IADD3 R21, P0, R26, R21, RZ ;  /* 0x000000151a157210 */ /* 0x008fca0007f1e0ff */
[----:B------:R-:W-:-:S04]  /*6d00*/  IMAD.X R23, RZ, RZ, R5, P0 ;  /* 0x000000ffff177224 */ /* 0x000fc800000e0605 */
[----:B------:R-:W-:-:S04]  /*6d10*/  IMAD.WIDE.U32 R4, R23, R34, RZ ;  /* 0x0000002217047225 */ /* 0x000fc800078e00ff */
[----:B0-----:R-:W-:-:S04]  /*6d20*/  IMAD.WIDE.U32 R18, P0, R21, R35, R4 ;  /* 0x0000002315127225 */ /* 0x001fc80007800004 */
[----:B------:R-:W-:-:S04]  /*6d30*/  IMAD.WIDE.U32 R4, R21, R34, RZ ;  /* 0x0000002215047225 */ /* 0x000fc800078e00ff */
[----:B------:R-:W-:Y:S01]  /*6d40*/  IMAD.X R21, RZ, RZ, RZ, P0 ;  /* 0x000000ffff157224 */ /* 0x000fe200000e06ff */
[----:B------:R-:W-:Y:S01]  /*6d50*/  IADD3 RZ, P0, R5, R18, RZ ;  /* 0x0000001205ff7210 */ /* 0x000fe20007f1e0ff */
[----:B------:R-:W-:-:S04]  /*6d60*/  IMAD.MOV.U32 R20, RZ, RZ, R19 ;  /* 0x000000ffff147224 */ /* 0x000fc800078e0013 */
[----:B------:R-:W-:-:S08]  /*6d70*/  IMAD.WIDE.U32.X R4, R23, R35, R20, P0 ;  /* 0x0000002317047225 */ /* 0x000fd000000e0414 */
.L_x_153:
[----:B-1----:R-:W-:Y:S01]  /*6d80*/  SHF.R.U64 R4, R4, R33, R5 ;  /* 0x0000002104047219 */ /* 0x002fe20000001205 */
[----:B0-----:R-:W-:Y:S01]  /*6d90*/  VIADD R21, R28, 0xffffffff ;  /* 0xffffffff1c157836 */ /* 0x001fe20000000000 */
[----:B------:R-:W-:Y:S01]  /*6da0*/  LOP3.LUT R19, R6, R31, RZ, 0xc0, !PT ;  /* 0x0000001f06137212 */ /* 0x000fe200078ec0ff */
[----:B------:R-:W-:Y:S02]  /*6db0*/  IMAD.MOV R25, RZ, RZ, -R25 ;  /* 0x000000ffff197224 */ /* 0x000fe400078e0a19 */
[----:B------:R-:W-:Y:S02]  /*6dc0*/  IMAD.MOV R5, RZ, RZ, -R4 ;  /* 0x000000ffff057224 */ /* 0x000fe400078e0a04 */
[----:B------:R-:W-:Y:S01]  /*6dd0*/  IMAD R6, R32, R4, R19 ;  /* 0x0000000420067224 */ /* 0x000fe200078e0213 */
[----:B------:R-:W-:Y:S01]  /*6de0*/  LOP3.LUT R19, R22, R21, RZ, 0xc0, !PT ;  /* 0x0000001516137212 */ /* 0x000fe200078ec0ff */
[----:B--2---:R-:W-:Y:S02]  /*6df0*/  @P3 IMAD R29, R27, R25, R30 ;  /* 0x000000191b1d3224 */ /* 0x004fe400078e021e */
[----:B----4-:R-:W-:-:S02]  /*6e00*/  IMAD R4, R5, R36, R26 ;  /* 0x0000002405047224 */ /* 0x010fc400078e021a */
[----:B------:R-:W-:Y:S02]  /*6e10*/  IMAD R6, R6, R37, R29 ;  /* 0x0000002506067224 */ /* 0x000fe400078e021d */
[----:B------:R-:W-:Y:S02]  /*6e20*/  IMAD R19, R4, R28, R19 ;  /* 0x0000001c04137224 */ /* 0x000fe400078e0213 */
[----:B------:R-:W-:Y:S02]  /*6e30*/  IMAD.MOV.U32 R18, RZ, RZ, 0x1 ;  /* 0x00000001ff127424 */ /* 0x000fe400078e00ff */
[----:B------:R-:W-:Y:S01]  /*6e40*/  IMAD.MOV.U32 R4, RZ, RZ, R24 ;  /* 0x000000ffff047224 */ /* 0x000fe200078e0018 */
[----:B------:R-:W-:Y:S02]  /*6e50*/  SEL R5, R19, R6, !P3 ;  /* 0x0000000613057207 */ /* 0x000fe40005800000 */
[----:B------:R-:W-:-:S07]  /*6e60*/  SEL R6, R6, R19, !P3 ;  /* 0x0000001306067207 */ /* 0x000fce0005800000 */
.L_x_151:
[----:B------:R-:W-:Y:S02]  /*6e70*/  LOP3.LUT P0, RZ, R18, 0xff, RZ, 0xc0, !PT ;  /* 0x000000ff12ff7812 */ /* 0x000fe4000780c0ff */
[----:B------:R-:W-:-:S11]  /*6e80*/  LOP3.LUT R96, R96, 0x1, RZ, 0x3c, !PT ;  /* 0x0000000160607812 */ /* 0x000fd600078e3cff */
[----:B------:R-:W-:Y:S05]  /*6e90*/  @P0 BRA `(.L_x_154) ;  /* 0xffffffa400d80947 */ /* 0x000fea000383ffff */
[----:B------:R-:W-:Y:S05]  /*6ea0*/  EXIT ;  /* 0x000000000000794d */ /* 0x000fea0003800000 */
.L_x_14:
[----:B------:R-:W-:-:S08]  /*6eb0*/  ISETP.NE.AND P0, PT, R20, RZ, PT ;  /* 0x000000ff1400720c */ /* 0x000fd00003f05270 */
[----:B-----5:R-:W0:-:S00]  /*6ec0*/  USETMAXREG.DEALLOC.CTAPOOL 0x28 ;  /* 0x00000028000079c8 */ /* 0x020e0000080e0500 */
[----:B------:R-:W-:Y:S05]  /*6ed0*/  @P0 EXIT ;  /* 0x000000000000094d */ /* 0x000fea0003800000 */
[----:B0-----:R-:W-:Y:S01]  /*6ee0*/  LOP3.LUT P0, RZ, R16, 0xff, RZ, 0xc0, !PT ;  /* 0x000000ff10ff7812 */ /* 0x001fe2000780c0ff */
[----:B------:R-:W-:Y:S02]  /*6ef0*/  IMAD.MOV.U32 R12, RZ, RZ, 0x1 ;  /* 0x00000001ff0c7424 */ /* 0x000fe400078e00ff */
[----:B------:R-:W-:-:S10]  /*6f00*/  IMAD.MOV.U32 R15, RZ, RZ, RZ ;  /* 0x000000ffff0f7224 */ /* 0x000fd400078e00ff */
[----:B------:R-:W-:Y:S05]  /*6f10*/  @!P0 BRA `(.L_x_155) ;  /* 0x0000000c00408947 */ /* 0x000fea0003800000 */
[----:B------:R-:W-:Y:S01]  /*6f20*/  LOP3.LUT P0, RZ, R10, 0x1f, RZ, 0xc0, !PT ;  /* 0x0000001f0aff7812 */ /* 0x000fe2000780c0ff */
[----:B------:R-:W-:Y:S01]  /*6f30*/  ULDC UR5, c[0x0][0x758] ;  /* 0x0001d60000057ab9 */ /* 0x000fe20000000800 */
[----:B------:R-:W-:Y:S01]  /*6f40*/  UMOV UR7, 0xffffffff ;  /* 0xffffffff00077882 */ /* 0x000fe20000000000 */
[----:B------:R-:W-:Y:S01]  /*6f50*/  BSSY B0, `(.L_x_155) ;  /* 0x00000cc000007945 */ /* 0x000fe20003800000 */
[----:B------:R-:W-:Y:S01]  /*6f60*/  USHF.L.U32 UR7, UR7, UR5, URZ ;  /* 0x0000000507077299 */ /* 0x000fe2000800063f */
[C---:B------:R-:W-:Y:S01]  /*6f70*/  ISETP.NE.AND P2, PT, R11.reuse, RZ, PT ;  /* 0x000000ff0b00720c */ /* 0x040fe20003f45270 */
[----:B------:R-:W-:Y:S01]  /*6f80*/  IMAD.MOV.U32 R14, RZ, RZ, 0x1 ;  /* 0x00000001ff0e7424 */ /* 0x000fe200078e00ff */
[----:B------:R-:W-:Y:S01]  /*6f90*/  ISETP.NE.OR P0, PT, R11, RZ, !P0 ;  /* 0x000000ff0b00720c */ /* 0x000fe20004705670 */
[----:B------:R-:W-:Y:S01]  /*6fa0*/  IMAD.MOV.U32 R12, RZ, RZ, 0x1 ;  /* 0x00000001ff0c7424 */ /* 0x000fe200078e00ff */
[----:B------:R-:W-:Y:S01]  /*6fb0*/  LOP3.LUT R13, R7, 0x2, RZ, 0xfc, !PT ;  /* 0x00000002070d7812 */ /* 0x000fe200078efcff */
[----:B------:R-:W-:Y:S01]  /*6fc0*/  IMAD.MOV.U32 R15, RZ, RZ, RZ ;  /* 0x000000ffff0f7224 */ /* 0x000fe200078e00ff */
[----:B------:R-:W-:Y:S01]  /*6fd0*/  ULDC UR4, c[0x0][0x700] ;  /* 0x0001c00000047ab9 */ /* 0x000fe20000000800 */
[----:B------:R-:W-:Y:S01]  /*6fe0*/  UMOV UR8, 0x1 ;  /* 0x0000000100087882 */ /* 0x000fe20000000000 */
[----:B------:R-:W-:-:S02]  /*6ff0*/  UIADD3 UR21, UR6, 0x1, URZ ;  /* 0x0000000106157890 */ /* 0x000fc4000fffe03f */
[----:B------:R-:W-:Y:S02]  /*7000*/  UIADD3 UR4, UR4, -0x1, URZ ;  /* 0xffffffff04047890 */ /* 0x000fe4000fffe03f */
[----:B------:R-:W-:Y:S02]  /*7010*/  USHF.L.U32 UR5, UR8, UR5, URZ ;  /* 0x0000000508057299 */ /* 0x000fe4000800063f */
[----:B------:R-:W-:Y:S01]  /*7020*/  ULOP3.LUT UR7, URZ, UR7, URZ, 0x33, !UPT ;  /* 0x000000073f077292 */ /* 0x000fe2000f8e333f */
[----:B------:R-:W-:-:S11]  /*7030*/  ULDC.64 UR32, c[0x0][0x198] ;  /* 0x0000660000207ab9 */ /* 0x000fd60000000a00 */
.L_x_167:
[----:B------:R-:W-:-:S03]  /*7040*/  UMOV UR8, 0xffffffff ;  /* 0xffffffff00087882 */ /* 0x000fc60000000000 */
[----:B------:R-:W-:Y:S05]  /*7050*/  BRA.DIV UR8, `(.L_x_156) ;  /* 0x0000001208f47947 */ /* 0x000fea000b800000 */
[----:B------:R-:W-:-:S13]  /*7060*/  ELECT P1, URZ, PT ;  /* 0x00000000003f782f */ /* 0x000fda0003820000 */
.L_x_187:
[----:B------:R-:W0:Y:S01]  /*7070*/  LDC R10, c[0x0][0x604] ;  /* 0x00018100ff0a7b82 */ /* 0x000e220000000800 */
[----:B------:R-:W-:Y:S01]  /*7080*/  BSSY B1, `(.L_x_157) ;  /* 0x0000045000017945 */ /* 0x000fe20003800000 */
[----:B0-----:R-:W-:-:S13]  /*7090*/  ISETP.LT.OR P1, PT, R10, 0x1, !P1 ;  /* 0x000000010a00780c */ /* 0x001fda0004f21670 */
[----:B------:R-:W-:Y:S05]  /*70a0*/  @P1 BRA `(.L_x_158) ;  /* 0x0000000400081947 */ /* 0x000fea0003800000 */
[----:B------:R-:W-:Y:S01]  /*70b0*/  IMAD.SHL.U32 R17, R5, 0x80, RZ ;  /* 0x0000008005117824 */ /* 0x000fe200078e00ff */
[----:B------:R-:W-:Y:S01]  /*70c0*/  CS2R R20, SRZ ;  /* 0x0000000000147805 */ /* 0x000fe2000001ff00 */
[----:B------:R-:W-:Y:S02]  /*70d0*/  IMAD.SHL.U32 R24, R6, 0x40, RZ ;  /* 0x0000004006187824 */ /* 0x000fe400078e00ff */
[----:B------:R-:W-:Y:S02]  /*70e0*/  IMAD.U32 R22, RZ, RZ, UR21 ;  /* 0x00000015ff167e24 */ /* 0x000fe4000f8e00ff */
[----:B------:R-:W-:Y:S02]  /*70f0*/  IMAD.MOV.U32 R5, RZ, RZ, R12 ;  /* 0x000000ffff057224 */ /* 0x000fe400078e000c */
[----:B------:R-:W-:Y:S02]  /*7100*/  IMAD.MOV.U32 R10, RZ, RZ, R15 ;  /* 0x000000ffff0a7224 */ /* 0x000fe400078e000f */
[----:B------:R-:W-:-:S07]  /*7110*/  IMAD.MOV.U32 R23, RZ, RZ, RZ ;  /* 0x000000ffff177224 */ /* 0x000fce00078e00ff */
.L_x_162:
[----:B------:R-:W0:Y:S01]  /*7120*/  S2R R16, SR_CgaCtaId ;  /* 0x0000000000107919 */ /* 0x000e220000008800 */
[----:B------:R-:W-:-:S04]  /*7130*/  MOV R11, 0x400 ;  /* 0x00000400000b7802 */ /* 0x000fc80000000f00 */
[----:B0-----:R-:W-:Y:S02]  /*7140*/  LEA R19, R16, R11, 0x18 ;  /* 0x0000000b10137211 */ /* 0x001fe400078ec0ff */
[----:B------:R-:W-:Y:S01]  /*7150*/  SHF.L.U32 R11, R5, 0x1f, RZ ;  /* 0x0000001f050b7819 */ /* 0x000fe200000006ff */
[----:B------:R-:W0:Y:S02]  /*7160*/  @!P2 LDC R16, c[0x0][0x640] ;  /* 0x00019000ff10ab82 */ /* 0x000e240000000800 */
[----:B------:R-:W-:-:S04]  /*7170*/  IMAD R18, R10, 0x8, R19 ;  /* 0x000000080a127824 */ /* 0x000fc800078e0213 */
[----:B------:R-:W1:Y:S02]  /*7180*/  SYNCS.PHASECHK.TRANS64.TRYWAIT P1, [R18+URZ+0x58], R11 ;  /* 0x0000580b120075a7 */ /* 0x000e64000802017f */
[----:B-1----:R-:W-:Y:S05]  /*7190*/  @!P1 BRA `(.L_x_159) ;  /* 0x0000001000c49947 */ /* 0x002fea0003800000 */
.L_x_188:
[----:B-1----:R-:W-:Y:S01]  /*71a0*/  PRMT R11, R13, 0x9910, RZ ;  /* 0x000099100d0b7816 */ /* 0x002fe200000000ff */
[----:B0-----:R0:W-:Y:S03]  /*71b0*/  @!P2 SYNCS.ARRIVE.TRANS64 RZ, [R18+URZ], R16 ;  /* 0x0000001012ffa9a7 */ /* 0x0011e6000800003f */
[----:B------:R-:W-:-:S13]  /*71c0*/  ISETP.NE.AND P1, PT, R11, 0x2, PT ;  /* 0x000000020b00780c */ /* 0x000fda0003f25270 */
[----:B0-----:R-:W-:Y:S05]  /*71d0*/  @P1 BRA `(.L_x_160) ;  /* 0x0000000000041947 */ /* 0x001fea0003800000 */
[----:B------:R-:W-:Y:S01]  /*71e0*/  BPT.TRAP 0x1 ;  /* 0x000000040000795c */ /* 0x000fe20000300000 */
.L_x_160:
[----:B------:R-:W-:Y:S05]  /*71f0*/  @P0 BRA `(.L_x_161) ;  /* 0x0000000000040947 */ /* 0x000fea0003800000 */
[----:B------:R-:W-:Y:S01]  /*7200*/  BPT.TRAP 0x1 ;  /* 0x000000040000795c */ /* 0x000fe20000300000 */
.L_x_161:
[--C-:B------:R-:W-:Y:S01]  /*7210*/  IMAD R11, R10, 0x1000, R19.reuse ;  /* 0x000010000a0b7824 */ /* 0x100fe200078e0213 */
[----:B------:R-:W-:Y:S01]  /*7220*/  R2UR UR25, R18 ;  /* 0x00000000121972ca */ /* 0x000fe200000e0000 */
[----:B------:R-:W-:Y:S01]  /*7230*/  VIADD R22, R22, 0xffffffff ;  /* 0xffffffff16167836 */ /* 0x000fe20000000000 */
[----:B------:R-:W-:Y:S01]  /*7240*/  R2UR UR28, R4 ;  /* 0x00000000041c72ca */ /* 0x000fe200000e0000 */
[----:B------:R-:W-:Y:S01]  /*7250*/  UIADD3 UR14, UP0, UR32, 0xf0, URZ ;  /* 0x000000f0200e7890 */ /* 0x000fe2000ff1e03f */
[----:B------:R-:W-:Y:S01]  /*7260*/  R2UR UR24, R11 ;  /* 0x000000000b1872ca */ /* 0x000fe200000e0000 */
[C-C-:B------:R-:W-:Y:S01]  /*7270*/  IMAD R11, R10.reuse, 0x200, R19.reuse ;  /* 0x000002000a0b7824 */ /* 0x140fe200078e0213 */
[----:B------:R-:W-:Y:S01]  /*7280*/  R2UR UR26, R21 ;  /* 0x00000000151a72ca */ /* 0x000fe200000e0000 */
[----:B------:R-:W-:Y:S01]  /*7290*/  IMAD R19, R10, 0x4000, R19 ;  /* 0x000040000a137824 */ /* 0x000fe200078e0213 */
[----:B------:R-:W-:Y:S01]  /*72a0*/  R2UR UR27, R24 ;  /* 0x00000000181b72ca */ /* 0x000fe200000e0000 */
[----:B------:R-:W-:Y:S01]  /*72b0*/  UIADD3 UR22, UP1, UR32, 0x1f0, URZ ;  /* 0x000001f020167890 */ /* 0x000fe2000ff3e03f */
[----:B------:R-:W-:Y:S01]  /*72c0*/  R2UR UR8, R11 ;  /* 0x000000000b0872ca */ /* 0x000fe200000e0000 */
[----:B------:R-:W-:Y:S01]  /*72d0*/  UIADD3 UR34, UP2, UR32, 0x2f0, URZ ;  /* 0x000002f020227890 */ /* 0x000fe2000ff5e03f */
[----:B------:R-:W-:Y:S01]  /*72e0*/  R2UR UR16, R19 ;  /* 0x00000000131072ca */ /* 0x000fe200000e0000 */
[----:B------:R-:W-:Y:S01]  /*72f0*/  UIADD3.X UR15, URZ, UR33, URZ, UP0, !UPT ;  /* 0x000000213f0f7290 */ /* 0x000fe200087fe43f */
[----:B------:R-:W-:Y:S01]  /*7300*/  R2UR UR11, R6 ;  /* 0x00000000060b72ca */ /* 0x000fe200000e0000 */
[----:B------:R-:W-:Y:S01]  /*7310*/  UIADD3.X UR23, URZ, UR33, URZ, UP1, !UPT ;  /* 0x000000213f177290 */ /* 0x000fe20008ffe43f */
[----:B------:R-:W-:Y:S01]  /*7320*/  R2UR UR12, R23 ;  /* 0x00000000170c72ca */ /* 0x000fe200000e0000 */
[----:B------:R-:W-:Y:S01]  /*7330*/  UIADD3 UR24, UR24, 0x180, URZ ;  /* 0x0000018018187890 */ /* 0x000fe2000fffe03f */
[----:B------:R-:W-:Y:S01]  /*7340*/  R2UR UR18, R20 ;  /* 0x00000000141272ca */ /* 0x000fe200000e0000 */
[----:B------:R-:W-:Y:S01]  /*7350*/  VIADD R10, R10, 0x1 ;  /* 0x000000010a0a7836 */ /* 0x000fe20000000000 */
[----:B------:R-:W-:Y:S01]  /*7360*/  R2UR UR19, R17 ;  /* 0x00000000111372ca */ /* 0x000fe200000e0000 */
[----:B------:R-:W-:Y:S01]  /*7370*/  UIADD3.X UR35, URZ, UR33, URZ, UP2, !UPT ;  /* 0x000000213f237290 */ /* 0x000fe200097fe43f */
[----:B------:R-:W-:Y:S01]  /*7380*/  ISETP.GT.AND P4, PT, R22, 0x1, PT ;  /* 0x000000011600780c */ /* 0x000fe20003f84270 */
[----:B------:R-:W-:Y:S01]  /*7390*/  UIADD3 UR8, UR8, 0x37180, URZ ;  /* 0x0003718008087890 */ /* 0x000fe2000fffe03f */
[C---:B------:R-:W-:Y:S01]  /*73a0*/  ISETP.NE.AND P1, PT, R10.reuse, 0xb, PT ;  /* 0x0000000b0a00780c */ /* 0x040fe20003f25270 */
[----:B------:R-:W-:Y:S01]  /*73b0*/  UIADD3 UR16, UR16, 0xb180, URZ ;  /* 0x0000b18010107890 */ /* 0x000fe2000fffe03f */
[----:B------:R-:W-:Y:S01]  /*73c0*/  VIADD R23, R23, 0x1 ;  /* 0x0000000117177836 */ /* 0x000fe20000000000 */
[----:B------:R-:W-:Y:S01]  /*73d0*/  UMOV UR30, 0x0 ;  /* 0x00000000001e7882 */ /* 0x000fe20000000000 */
[----:B------:R-:W-:Y:S01]  /*73e0*/  UMOV UR31, 0x10000000 ;  /* 0x10000000001f7882 */ /* 0x000fe20000000000 */
[----:B------:R-:W-:Y:S01]  /*73f0*/  UMOV UR10, URZ ;  /* 0x0000003f000a7c82 */ /* 0x000fe20008000000 */
[----:B------:R-:W-:Y:S01]  /*7400*/  UMOV UR9, UR25 ;  /* 0x0000001900097c82 */ /* 0x000fe20008000000 */
[----:B------:R-:W-:Y:S01]  /*7410*/  UMOV UR13, UR28 ;  /* 0x0000001c000d7c82 */ /* 0x000fe20008000000 */
[----:B------:R0:W-:Y:S01]  /*7420*/  UTMALDG.3D [UR24], [UR14], desc[UR30] ;  /* 0x00001e180e0075b4 */ /* 0x0001e20008011000 */
[----:B------:R-:W-:Y:S01]  /*7430*/  UMOV UR17, UR25 ;  /* 0x0000001900117c82 */ /* 0x000fe20008000000 */
[----:B------:R-:W-:Y:S01]  /*7440*/  UMOV UR20, UR28 ;  /* 0x0000001c00147c82 */ /* 0x000fe20008000000 */
[----:B------:R-:W-:Y:S01]  /*7450*/  SEL R16, RZ, 0x1, P1 ;  /* 0x00000001ff107807 */ /* 0x000fe20000800000 */
[----:B------:R-:W-:Y:S01]  /*7460*/  VIADD R21, R21, 0x20 ;  /* 0x0000002015157836 */ /* 0x000fe20000000000 */
[----:B------:R-:W-:Y:S01]  /*7470*/  SEL R10, R10, RZ, P1 ;  /* 0x000000ff0a0a7207 */ /* 0x000fe20000800000 */
[----:B------:R-:W-:Y:S01]  /*7480*/  VIADD R20, R20, 0x40 ;  /* 0x0000004014147836 */ /* 0x000fe20000000000 */
[----:B------:R-:W-:Y:S01]  /*7490*/  LOP3.LUT R5, R5, R16, RZ, 0x3c, !PT ;  /* 0x0000001005057212 */ /* 0x000fe200078e3cff */
[----:B------:R0:W-:Y:S01]  /*74a0*/  UTMALDG.4D [UR8], [UR22], desc[UR30] ;  /* 0x00001e08160075b4 */ /* 0x0001e20008019000 */
[----:B------:R0:W-:Y:S02]  /*74b0*/  UTMALDG.3D [UR16], [UR34], desc[UR30] ;  /* 0x00001e10220075b4 */ /* 0x0001e40008011000 */
[----:B0-----:R-:W-:Y:S05]  /*74c0*/  @P4 BRA `(.L_x_162) ;  /* 0xfffffffc00144947 */ /* 0x001fea000383ffff */
.L_x_158:
[----:B------:R-:W-:Y:S05]  /*74d0*/  BSYNC B1 ;  /* 0x0000000000017941 */ /* 0x000fea0003800000 */
.L_x_157:
[----:B------:R-:W-:Y:S01]  /*74e0*/  LOP3.LUT P5, RZ, R14, 0xff, RZ, 0xc0, !PT ;  /* 0x000000ff0eff7812 */ /* 0x000fe200078ac0ff */
[----:B------:R-:W-:Y:S01]  /*74f0*/  VIADD R6, R15, UR6 ;  /* 0x000000060f067c36 */ /* 0x000fe20008000000 */
[----:B------:R-:W-:Y:S01]  /*7500*/  ULDC.64 UR8, c[0x0][0x750] ;  /* 0x0001d40000087ab9 */ /* 0x000fe20000000a00 */
[----:B------:R-:W-:Y:S01]  /*7510*/  IMAD.U32 R11, RZ, RZ, UR6 ;  /* 0x00000006ff0b7e24 */ /* 0x000fe2000f8e00ff */
[----:B------:R-:W-:Y:S01]  /*7520*/  UISETP.GE.U32.AND UP0, UPT, UR6, 0xb, UPT ;  /* 0x0000000b0600788c */ /* 0x000fe2000bf06070 */
[----:B------:R-:W-:Y:S01]  /*7530*/  BSSY B1, `(.L_x_163) ;  /* 0x000006b000017945 */ /* 0x000fe20003800000 */
[----:B------:R-:W-:Y:S02]  /*7540*/  ISETP.GT.U32.AND P1, PT, R6, 0xa, PT ;  /* 0x0000000a0600780c */ /* 0x000fe40003f24070 */
[----:B------:R-:W-:Y:S02]  /*7550*/  PRMT R14, RZ, 0x7610, R14 ;  /* 0x00007610ff0e7816 */ /* 0x000fe4000000000e */
[----:B------:R-:W-:-:S02]  /*7560*/  ISETP.LT.U32.AND P1, PT, R11, 0xb, P1 ;  /* 0x0000000b0b00780c */ /* 0x000fc40000f21070 */
[----:B------:R-:W-:Y:S01]  /*7570*/  PLOP3.LUT P4, PT, PT, PT, UP0, 0x80, 0x0 ;  /* 0x000000000000781c */ /* 0x000fe20003f8f008 */
[----:B------:R-:W0:Y:S01]  /*7580*/  @P5 S2R R5, SR_CgaCtaId ;  /* 0x0000000000055919 */ /* 0x000e220000008800 */
[----:B------:R-:W-:-:S04]  /*7590*/  @P5 MOV R4, 0x400 ;  /* 0x0000040000045802 */ /* 0x000fc80000000f00 */
[----:B0-----:R-:W-:Y:S01]  /*75a0*/  @P5 LEA R10, R5, R4, 0x18 ;  /* 0x00000004050a5211 */ /* 0x001fe200078ec0ff */
[----:B------:R-:W-:-:S03]  /*75b0*/  IMAD.WIDE.U32 R4, R6, -0x45d1745d, RZ ;  /* 0xba2e8ba306047825 */ /* 0x000fc600078e00ff */
[----:B------:R0:W-:Y:S01]  /*75c0*/  @P5 SYNCS.ARRIVE.TRANS64.A1T0 RZ, [R10+URZ+0xe8], RZ ;  /* 0x0000e8ff0aff59a7 */ /* 0x0001e2000810003f */
[----:B------:R-:W-:Y:S01]  /*75d0*/  IADD3 R2, P5, R2, R8, RZ ;  /* 0x0000000802027210 */ /* 0x000fe20007fbe0ff */
[----:B------:R-:W-:Y:S01]  /*75e0*/  IMAD.MOV.U32 R4, RZ, RZ, -0x1 ;  /* 0xffffffffff047424 */ /* 0x000fe200078e00ff */
[----:B------:R-:W-:Y:S02]  /*75f0*/  SHF.R.U32.HI R11, RZ, 0x3, R5 ;  /* 0x00000003ff0b7819 */ /* 0x000fe40000011605 */
[----:B------:R-:W-:Y:S01]  /*7600*/  SEL R5, RZ, 0x1, !P1 ;  /* 0x00000001ff057807 */ /* 0x000fe20004800000 */
[----:B------:R-:W-:Y:S01]  /*7610*/  IMAD.X R3, R3, 0x1, R0, P5 ;  /* 0x0000000103037824 */ /* 0x000fe200028e0600 */
[----:B------:R-:W-:Y:S01]  /*7620*/  ISETP.GE.U32.AND P1, PT, R2, UR8, PT ;  /* 0x0000000802007c0c */ /* 0x000fe2000bf26070 */
[----:B------:R-:W-:Y:S01]  /*7630*/  IMAD R15, R11, -0xb, R6 ;  /* 0xfffffff50b0f7824 */ /* 0x000fe200078e0206 */
[----:B------:R-:W-:Y:S01]  /*7640*/  LOP3.LUT R12, R12, R5, RZ, 0x3c, !PT ;  /* 0x000000050c0c7212 */ /* 0x000fe200078e3cff */
[----:B------:R-:W-:Y:S01]  /*7650*/  IMAD.MOV.U32 R6, RZ, RZ, -0x1 ;  /* 0xffffffffff067424 */ /* 0x000fe200078e00ff */
[----:B------:R-:W-:Y:S01]  /*7660*/  ISETP.GE.U32.AND.EX P1, PT, R3, UR9, PT, P1 ;  /* 0x0000000903007c0c */ /* 0x000fe2000bf26110 */
[----:B------:R-:W-:Y:S01]  /*7670*/  IMAD.MOV.U32 R5, RZ, RZ, -0x1 ;  /* 0xffffffffff057424 */ /* 0x000fe200078e00ff */
[----:B------:R-:W-:-:S02]  /*7680*/  @P4 LOP3.LUT R12, R12, 0x1, R11, 0x78, !PT ;  /* 0x000000010c0c4812 */ /* 0x000fc400078e780b */
[----:B0-----:R-:W-:-:S09]  /*7690*/  PRMT R10, RZ, 0x7610, R10 ;  /* 0x00007610ff0a7816 */ /* 0x001fd2000000000a */
[----:B------:R-:W-:Y:S05]  /*76a0*/  @P1 BRA `(.L_x_164) ;  /* 0x00000004004c1947 */ /* 0x000fea0003800000 */
[----:B------:R-:W0:Y:S01]  /*76b0*/  S2R R17, SR_CTAID.X ;  /* 0x0000000000117919 */ /* 0x000e220000002500 */
[----:B------:R-:W-:Y:S01]  /*76c0*/  ULDC.64 UR8, c[0x0][0x728] ;  /* 0x0001ca0000087ab9 */ /* 0x000fe20000000a00 */
[----:B------:R-:W1:Y:S01]  /*76d0*/  LDC R18, c[0x0][0x144] ;  /* 0x00005100ff127b82 */ /* 0x000e620000000800 */
[----:B------:R-:W-:Y:S01]  /*76e0*/  ISETP.NE.U32.AND P1, PT, RZ, UR8, PT ;  /* 0x00000008ff007c0c */ /* 0x000fe2000bf25070 */
[----:B------:R-:W2:Y:S01]  /*76f0*/  S2R R6, SR_CTAID.Y ;  /* 0x0000000000067919 */ /* 0x000ea20000002600 */
[----:B------:R-:W-:Y:S01]  /*7700*/  ULDC UR10, c[0x0][0x150] ;  /* 0x00005400000a7ab9 */ /* 0x000fe20000000800 */
[----:B------:R-:W-:Y:S01]  /*7710*/  ULDC UR11, c[0x0][0x730] ;  /* 0x0001cc00000b7ab9 */ /* 0x000fe20000000800 */
[----:B------:R-:W-:Y:S01]  /*7720*/  ISETP.NE.AND.EX P1, PT, RZ, UR9, PT, P1 ;  /* 0x00000009ff007c0c */ /* 0x000fe2000bf25310 */
[----:B------:R-:W-:Y:S01]  /*7730*/  IMAD.MOV.U32 R4, RZ, RZ, R2 ;  /* 0x000000ffff047224 */ /* 0x000fe200078e0002 */
[----:B0-----:R-:W-:-:S05]  /*7740*/  I2FP.F32.U32 R5, R17 ;  /* 0x0000001100057245 */ /* 0x001fca0000201000 */
[----:B------:R-:W-:Y:S01]  /*7750*/  FMUL R20, R5, UR10 ;  /* 0x0000000a05147c20 */ /* 0x000fe20008400000 */
[----:B------:R-:W-:-:S05]  /*7760*/  IMAD.MOV.U32 R5, RZ, RZ, R3 ;  /* 0x000000ffff057224 */ /* 0x000fca00078e0003 */
[----:B--2---:R-:W-:Y:S05]  /*7770*/  @!P1 BRA `(.L_x_165) ;  /* 0x0000000000289947 */ /* 0x004fea0003800000 */
[----:B------:R-:W-:Y:S02]  /*7780*/  ULDC UR10, c[0x0][0x734] ;  /* 0x0001cd00000a7ab9 */ /* 0x000fe40000000800 */
[----:B------:R-:W-:-:S05]  /*7790*/  IADD3 R5, P1, R2, UR10, RZ ;  /* 0x0000000a02057c10 */ /* 0x000fca000ff3e0ff */
[----:B------:R-:W-:-:S04]  /*77a0*/  IMAD.X R19, RZ, RZ, R3, P1 ;  /* 0x000000ffff137224 */ /* 0x000fc800008e0603 */
[----:B------:R-:W-:-:S04]  /*77b0*/  IMAD.WIDE.U32 R10, R19, UR8, RZ ;  /* 0x00000008130a7c25 */ /* 0x000fc8000f8e00ff */
[----:B------:R-:W-:-:S04]  /*77c0*/  IMAD.WIDE.U32 R10, P1, R5, UR9, R10 ;  /* 0x00000009050a7c25 */ /* 0x000fc8000f82000a */
[----:B------:R-:W-:-:S04]  /*77d0*/  IMAD.WIDE.U32 R4, R5, UR8, RZ ;  /* 0x0000000805047c25 */ /* 0x000fc8000f8e00ff */
[----:B------:R-:W-:Y:S01]  /*77e0*/  IMAD.MOV.U32 R4, RZ, RZ, R11 ;  /* 0x000000ffff047224 */ /* 0x000fe200078e000b */
[----:B------:R-:W-:Y:S01]  /*77f0*/  IADD3 RZ, P4, R5, R10, RZ ;  /* 0x0000000a05ff7210 */ /* 0x000fe20007f9e0ff */
[----:B------:R-:W-:-:S04]  /*7800*/  IMAD.X R5, RZ, RZ, RZ, P1 ;  /* 0x000000ffff057224 */ /* 0x000fc800008e06ff */
[----:B------:R-:W-:-:S08]  /*7810*/  IMAD.WIDE.U32.X R4, R19, UR9, R4, P4 ;  /* 0x0000000913047c25 */ /* 0x000fd0000a0e0404 */
.L_x_165:
[--C-:B------:R-:W-:Y:S01]  /*7820*/  SHF.R.U64 R16, R4, UR11, R5.reuse ;  /* 0x0000000b04107c19 */ /* 0x100fe20008001205 */
[----:B------:R-:W0:Y:S01]  /*7830*/  F2I.U32.TRUNC.NTZ R20, R20 ;  /* 0x0000001400147305 */ /* 0x000e22000020f000 */
[----:B------:R-:W-:Y:S01]  /*7840*/  SHF.R.U32.HI R4, RZ, UR11, R5 ;  /* 0x0000000bff047c19 */ /* 0x000fe20008011605 */
[----:B------:R-:W-:Y:S01]  /*7850*/  ULDC.64 UR8, c[0x0][0x720] ;  /* 0x0001c80000087ab9 */ /* 0x000fe20000000a00 */
[----:B------:R-:W-:Y:S01]  /*7860*/  IADD3 R11, P1, RZ, -R16, RZ ;  /* 0x80000010ff0b7210 */ /* 0x000fe20007f3e0ff */
[----:B------:R-:W-:Y:S01]  /*7870*/  ULDC.64 UR10, c[0x0][0x740] ;  /* 0x0001d000000a7ab9 */ /* 0x000fe20000000a00 */
[----:B------:R-:W2:Y:S03]  /*7880*/  LDC R21, c[0x0][0x148] ;  /* 0x00005200ff157b82 */ /* 0x000ea60000000800 */
[----:B------:R-:W-:Y:S01]  /*7890*/  IMAD.X R4, RZ, RZ, ~R4, P1 ;  /* 0x000000ffff047224 */ /* 0x000fe200008e0e04 */
[----:B------:R-:W-:-:S03]  /*78a0*/  ISETP.NE.U32.AND P1, PT, RZ, UR10, PT ;  /* 0x0000000aff007c0c */ /* 0x000fc6000bf25070 */
[----:B------:R-:W-:Y:S01]  /*78b0*/  IMAD R10, R4, UR8, RZ ;  /* 0x00000008040a7c24 */ /* 0x000fe2000f8e02ff */
[----:B------:R-:W-:Y:S01]  /*78c0*/  ISETP.NE.AND.EX P1, PT, RZ, UR11, PT, P1 ;  /* 0x0000000bff007c0c */ /* 0x000fe2000bf25310 */
[----:B------:R-:W-:Y:S01]  /*78d0*/  IMAD.WIDE.U32 R4, R11, UR8, R2 ;  /* 0x000000080b047c25 */ /* 0x000fe2000f8e0002 */
[----:B------:R-:W-:-:S03]  /*78e0*/  ULDC UR8, c[0x0][0x718] ;  /* 0x0001c60000087ab9 */ /* 0x000fc60000000800 */
[----:B------:R-:W-:Y:S01]  /*78f0*/  IMAD R11, R11, UR9, R10 ;  /* 0x000000090b0b7c24 */ /* 0x000fe2000f8e020a */
[----:B------:R-:W-:Y:S01]  /*7900*/  ULDC UR9, c[0x0][0x154] ;  /* 0x0000550000097ab9 */ /* 0x000fe20000000800 */
[----:B0-----:R-:W-:Y:S02]  /*7910*/  IMAD.MOV R10, RZ, RZ, -R20 ;  /* 0x000000ffff0a7224 */ /* 0x001fe400078e0a14 */
[----:B------:R-:W-:Y:S02]  /*7920*/  IMAD.IADD R5, R5, 0x1, R11 ;  /* 0x0000000105057824 */ /* 0x000fe400078e020b */
[----:B-1----:R-:W-:Y:S01]  /*7930*/  IMAD R17, R18, R10, R17 ;  /* 0x0000000a12117224 */ /* 0x002fe200078e0211 */
[----:B------:R-:W-:Y:S02]  /*7940*/  I2FP.F32.U32 R10, R6 ;  /* 0x00000006000a7245 */ /* 0x000fe40000201000 */
[--C-:B------:R-:W-:Y:S02]  /*7950*/  SHF.R.U64 R18, R4, UR8, R5.reuse ;  /* 0x0000000804127c19 */ /* 0x100fe40008001205 */
[----:B------:R-:W-:Y:S01]  /*7960*/  SHF.R.U32.HI R5, RZ, UR8, R5 ;  /* 0x00000008ff057c19 */ /* 0x000fe20008011605 */
[----:B------:R-:W-:Y:S01]  /*7970*/  FMUL R10, R10, UR9 ;  /* 0x000000090a0a7c20 */ /* 0x000fe20008400000 */
[----:B------:R-:W-:-:S02]  /*7980*/  ULDC UR8, c[0x0][0x708] ;  /* 0x0001c20000087ab9 */ /* 0x000fc40000000800 */
[--C-:B------:R-:W-:Y:S01]  /*7990*/  SHF.R.U64 R20, R18, UR8, R5.reuse ;  /* 0x0000000812147c19 */ /* 0x100fe20008001205 */
[----:B------:R0:W1:Y:S01]  /*79a0*/  F2I.U32.TRUNC.NTZ R22, R10 ;  /* 0x0000000a00167305 */ /* 0x000062000020f000 */
[----:B------:R-:W-:Y:S01]  /*79b0*/  SHF.R.U32.HI R5, RZ, UR8, R5 ;  /* 0x00000008ff057c19 */ /* 0x000fe20008011605 */
[----:B------:R-:W-:-:S03]  /*79c0*/  ULDC UR8, c[0x0][0x758] ;  /* 0x0001d60000087ab9 */ /* 0x000fc60000000800 */
[--C-:B------:R-:W-:Y:S02]  /*79d0*/  SHF.R.U64 R19, R20, UR8, R5.reuse ;  /* 0x0000000814137c19 */ /* 0x100fe40008001205 */
[----:B------:R-:W-:-:S03]  /*79e0*/  SHF.R.U32.HI R23, RZ, UR8, R5 ;  /* 0x00000008ff177c19 */ /* 0x000fc60008011605 */
[----:B------:R-:W-:Y:S02]  /*79f0*/  IMAD.MOV.U32 R4, RZ, RZ, R19 ;  /* 0x000000ffff047224 */ /* 0x000fe400078e0013 */
[----:B------:R-:W-:Y:S01]  /*7a00*/  IMAD.MOV.U32 R5, RZ, RZ, R23 ;  /* 0x000000ffff057224 */ /* 0x000fe200078e0017 */
[----:B0-----:R-:W-:Y:S06]  /*7a10*/  @!P1 BRA `(.L_x_166) ;  /* 0x0000000000289947 */ /* 0x001fec0003800000 */
        /* <DEDUP_REMOVED lines=10> */
.L_x_166:
[----:B------:R-:W-:Y:S01]  /*7ac0*/  ULDC UR8, c[0x0][0x748] ;  /* 0x0001d20000087ab9 */ /* 0x000fe20000000800 */
[----:B-1----:R-:W-:Y:S01]  /*7ad0*/  IMAD.MOV R22, RZ, RZ, -R22 ;  /* 0x000000ffff167224 */ /* 0x002fe200078e0a16 */
[----:B------:R-:W-:Y:S01]  /*7ae0*/  SHF.R.U64 R5, R4, UR8, R5 ;  /* 0x0000000804057c19 */ /* 0x000fe20008001205 */
[----:B------:R-:W-:Y:S01]  /*7af0*/  ULDC UR8, c[0x0][0x738] ;  /* 0x0001ce0000087ab9 */ /* 0x000fe20000000800 */
[----:B------:R-:W-:Y:S01]  /*7b00*/  LOP3.LUT R4, R20, UR7, RZ, 0xc0, !PT ;  /* 0x0000000714047c12 */ /* 0x000fe2000f8ec0ff */
[----:B--2---:R-:W-:Y:S01]  /*7b10*/  @P3 IMAD R17, R21, R22, R6 ;  /* 0x0000001615113224 */ /* 0x004fe200078e0206 */
[----:B------:R-:W-:Y:S01]  /*7b20*/  LOP3.LUT R18, R18, UR4, RZ, 0xc0, !PT ;  /* 0x0000000412127c12 */ /* 0x000fe2000f8ec0ff */
[----:B------:R-:W-:Y:S01]  /*7b30*/  IMAD.MOV R6, RZ, RZ, -R5 ;  /* 0x000000ffff067224 */ /* 0x000fe200078e0a05 */
[----:B------:R-:W-:Y:S01]  /*7b40*/  ULDC UR9, c[0x0][0x710] ;  /* 0x0001c40000097ab9 */ /* 0x000fe20000000800 */
[----:B------:R-:W-:Y:S02]  /*7b50*/  IMAD R4, R5, UR5, R4 ;  /* 0x0000000505047c24 */ /* 0x000fe4000f8e0204 */
[----:B------:R-:W-:Y:S01]  /*7b60*/  IMAD R19, R6, UR8, R19 ;  /* 0x0000000806137c24 */ /* 0x000fe2000f8e0213 */
[----:B------:R-:W-:Y:S01]  /*7b70*/  ULDC UR8, c[0x0][0x700] ;  /* 0x0001c00000087ab9 */ /* 0x000fe20000000800 */
[----:B------:R-:W-:-:S02]  /*7b80*/  IMAD R17, R4, UR9, R17 ;  /* 0x0000000904117c24 */ /* 0x000fc4000f8e0211 */
[----:B------:R-:W-:Y:S02]  /*7b90*/  IMAD R6, R19, UR8, R18 ;  /* 0x0000000813067c24 */ /* 0x000fe4000f8e0212 */
[----:B------:R-:W-:Y:S02]  /*7ba0*/  IMAD.MOV.U32 R10, RZ, RZ, 0x1 ;  /* 0x00000001ff0a7424 */ /* 0x000fe400078e00ff */
[----:B------:R-:W-:Y:S01]  /*7bb0*/  IMAD.MOV.U32 R4, RZ, RZ, R16 ;  /* 0x000000ffff047224 */ /* 0x000fe200078e0010 */
[----:B------:R-:W-:Y:S02]  /*7bc0*/  SEL R5, R6, R17, !P3 ;  /* 0x0000001106057207 */ /* 0x000fe40005800000 */
[----:B------:R-:W-:-:S07]  /*7bd0*/  SEL R6, R17, R6, !P3 ;  /* 0x0000000611067207 */ /* 0x000fce0005800000 */
.L_x_164:
[----:B------:R-:W-:Y:S05]  /*7be0*/  BSYNC B1 ;  /* 0x0000000000017941 */ /* 0x000fea0003800000 */
.L_x_163:
[----:B------:R-:W-:-:S13]  /*7bf0*/  LOP3.LUT P1, RZ, R10, 0xff, RZ, 0xc0, !PT ;  /* 0x000000ff0aff7812 */ /* 0x000fda000782c0ff */
[----:B------:R-:W-:Y:S05]  /*7c00*/  @P1 BRA `(.L_x_167) ;  /* 0xfffffff4000c1947 */ /* 0x000fea000383ffff */
[----:B------:R-:W-:Y:S05]  /*7c10*/  BSYNC B0 ;  /* 0x0000000000007941 */ /* 0x000fea0003800000 */
.L_x_155:
[----:B------:R-:W-:-:S03]  /*7c20*/  UMOV UR8, 0xffffffff ;  /* 0xffffffff00087882 */ /* 0x000fc60000000000 */
[----:B------:R-:W-:Y:S05]  /*7c30*/  BRA.DIV UR8, `(.L_x_168) ;  /* 0x0000000a08307947 */ /* 0x000fea000b800000 */
[----:B------:R-:W-:-:S13]  /*7c40*/  ELECT P0, URZ, PT ;  /* 0x00000000003f782f */ /* 0x000fda0003800000 */
.L_x_191:
[----:B------:R-:W-:Y:S04]  /*7c50*/  BSSY B0, `(.L_x_169) ;  /* 0x000006a000007945 */ /* 0x000fe80003800000 */
[----:B------:R-:W-:Y:S05]  /*7c60*/  @!P0 BRA `(.L_x_170) ;  /* 0x0000000400a08947 */ /* 0x000fea0003800000 */
[----:B------:R-:W-:-:S04]  /*7c70*/  LOP3.LUT R7, R7, 0x2, RZ, 0xfc, !PT ;  /* 0x0000000207077812 */ /* 0x000fc800078efcff */
[----:B------:R-:W-:-:S13]  /*7c80*/  ISETP.NE.AND P0, PT, R7, 0x3, PT ;  /* 0x000000030700780c */ /* 0x000fda0003f05270 */
[----:B------:R-:W-:Y:S05]  /*7c90*/  @!P0 BRA `(.L_x_171) ;  /* 0x0000000000048947 */ /* 0x000fea0003800000 */
[----:B------:R-:W-:Y:S01]  /*7ca0*/  BPT.TRAP 0x1 ;  /* 0x000000040000795c */ /* 0x000fe20000300000 */
.L_x_171:
[----:B------:R-:W0:Y:S01]  /*7cb0*/  S2R R3, SR_CgaCtaId ;  /* 0x0000000000037919 */ /* 0x000e220000008800 */
[----:B------:R-:W-:Y:S02]  /*7cc0*/  MOV R0, 0x400 ;  /* 0x0000040000007802 */ /* 0x000fe40000000f00 */
[----:B------:R-:W-:Y:S02]  /*7cd0*/  SHF.L.U32 R2, R12, 0x1f, RZ ;  /* 0x0000001f0c027819 */ /* 0x000fe400000006ff */
[----:B0-----:R-:W-:-:S05]  /*7ce0*/  LEA R0, R3, R0, 0x18 ;  /* 0x0000000003007211 */ /* 0x001fca00078ec0ff */
[----:B------:R-:W-:-:S04]  /*7cf0*/  VIADD R0, R0, 0x58 ;  /* 0x0000005800007836 */ /* 0x000fc80000000000 */
[C---:B------:R-:W-:Y:S02]  /*7d00*/  IMAD R5, R15.reuse, 0x8, R0 ;  /* 0x000000080f057824 */ /* 0x040fe400078e0200 */
[----:B------:R-:W-:Y:S02]  /*7d10*/  VIADD R15, R15, 0x1 ;  /* 0x000000010f0f7836 */ /* 0x000fe40000000000 */
[----:B------:R-:W0:Y:S03]  /*7d20*/  SYNCS.PHASECHK.TRANS64.TRYWAIT P0, [R5+URZ], R2 ;  /* 0x00000002050075a7 */ /* 0x000e26000800017f */
[----:B------:R-:W-:-:S04]  /*7d30*/  ISETP.NE.AND P1, PT, R15, 0xb, PT ;  /* 0x0000000b0f00780c */ /* 0x000fc80003f25270 */
[----:B------:R-:W-:Y:S02]  /*7d40*/  SEL R3, RZ, 0x1, P1 ;  /* 0x00000001ff037807 */ /* 0x000fe40000800000 */
[----:B------:R-:W-:Y:S02]  /*7d50*/  SEL R15, R15, RZ, P1 ;  /* 0x000000ff0f0f7207 */ /* 0x000fe40000800000 */
[----:B------:R-:W-:-:S03]  /*7d60*/  LOP3.LUT R12, R12, R3, RZ, 0x3c, !PT ;  /* 0x000000030c0c7212 */ /* 0x000fc600078e3cff */
[----:B------:R-:W-:Y:S01]  /*7d70*/  IMAD R7, R15, 0x8, R0 ;  /* 0x000000080f077824 */ /* 0x000fe200078e0200 */
[----:B------:R-:W-:Y:S01]  /*7d80*/  SHF.L.U32 R4, R12, 0x1f, RZ ;  /* 0x0000001f0c047819 */ /* 0x000fe200000006ff */
[----:B0-----:R-:W-:Y:S06]  /*7d90*/  @!P0 BRA `(.L_x_172) ;  /* 0x0000000400fc8947 */ /* 0x001fec0003800000 */
.L_x_192:
[----:B------:R-:W1:Y:S01]  /*7da0*/  SYNCS.PHASECHK.TRANS64.TRYWAIT P0, [R7+URZ], R4 ;  /* 0x00000004070075a7 */ /* 0x000e62000800017f */
[----:B0-----:R-:W-:-:S05]  /*7db0*/  VIADD R2, R15, 0x1 ;  /* 0x000000010f027836 */ /* 0x001fca0000000000 */
[----:B------:R-:W-:-:S04]  /*7dc0*/  ISETP.NE.AND P1, PT, R2, 0xb, PT ;  /* 0x0000000b0200780c */ /* 0x000fc80003f25270 */
[----:B------:R-:W-:Y:S02]  /*7dd0*/  SEL R3, RZ, 0x1, P1 ;  /* 0x00000001ff037807 */ /* 0x000fe40000800000 */
[----:B------:R-:W-:Y:S02]  /*7de0*/  SEL R9, R2, RZ, P1 ;  /* 0x000000ff02097207 */ /* 0x000fe40000800000 */
[----:B------:R-:W-:-:S03]  /*7df0*/  LOP3.LUT R12, R12, R3, RZ, 0x3c, !PT ;  /* 0x000000030c0c7212 */ /* 0x000fc600078e3cff */
[----:B------:R-:W-:Y:S01]  /*7e00*/  IMAD R6, R9, 0x8, R0 ;  /* 0x0000000809067824 */ /* 0x000fe200078e0200 */
[----:B------:R-:W-:Y:S01]  /*7e10*/  SHF.L.U32 R5, R12, 0x1f, RZ ;  /* 0x0000001f0c057819 */ /* 0x000fe200000006ff */
[----:B-1----:R-:W-:Y:S06]  /*7e20*/  @!P0 BRA `(.L_x_173) ;  /* 0x0000000400ec8947 */ /* 0x002fec0003800000 */
.L_x_193:
[----:B------:R-:W1:Y:S01]  /*7e30*/  SYNCS.PHASECHK.TRANS64.TRYWAIT P0, [R6+URZ], R5 ;  /* 0x00000005060075a7 */ /* 0x000e62000800017f */
[----:B------:R-:W-:-:S05]  /*7e40*/  VIADD R2, R9, 0x1 ;  /* 0x0000000109027836 */ /* 0x000fca0000000000 */
[----:B------:R-:W-:-:S04]  /*7e50*/  ISETP.NE.AND P1, PT, R2, 0xb, PT ;  /* 0x0000000b0200780c */ /* 0x000fc80003f25270 */
[----:B------:R-:W-:Y:S02]  /*7e60*/  SEL R3, RZ, 0x1, P1 ;  /* 0x00000001ff037807 */ /* 0x000fe40000800000 */
[----:B0-----:R-:W-:Y:S02]  /*7e70*/  SEL R7, R2, RZ, P1 ;  /* 0x000000ff02077207 */ /* 0x001fe40000800000 */
[----:B------:R-:W-:-:S03]  /*7e80*/  LOP3.LUT R12, R12, R3, RZ, 0x3c, !PT ;  /* 0x000000030c0c7212 */ /* 0x000fc600078e3cff */
[----:B------:R-:W-:Y:S01]  /*7e90*/  IMAD R9, R7, 0x8, R0 ;  /* 0x0000000807097824 */ /* 0x000fe200078e0200 */
[----:B------:R-:W-:Y:S01]  /*7ea0*/  SHF.L.U32 R4, R12, 0x1f, RZ ;  /* 0x0000001f0c047819 */ /* 0x000fe200000006ff */
[----:B-1----:R-:W-:Y:S06]  /*7eb0*/  @!P0 BRA `(.L_x_174) ;  /* 0x0000000400dc8947 */ /* 0x002fec0003800000 */
.L_x_194:
[----:B------:R-:W1:Y:S01]  /*7ec0*/  SYNCS.PHASECHK.TRANS64.TRYWAIT P0, [R9+URZ], R4 ;  /* 0x00000004090075a7 */ /* 0x000e62000800017f */
[----:B------:R-:W-:-:S05]  /*7ed0*/  VIADD R2, R7, 0x1 ;  /* 0x0000000107027836 */ /* 0x000fca0000000000 */
[----:B------:R-:W-:-:S04]  /*7ee0*/  ISETP.NE.AND P1, PT, R2, 0xb, PT ;  /* 0x0000000b0200780c */ /* 0x000fc80003f25270 */
[----:B------:R-:W-:Y:S02]  /*7ef0*/  SEL R3, RZ, 0x1, P1 ;  /* 0x00000001ff037807 */ /* 0x000fe40000800000 */
[----:B------:R-:W-:Y:S02]  /*7f00*/  SEL R7, R2, RZ, P1 ;  /* 0x000000ff02077207 */ /* 0x000fe40000800000 */
[----:B------:R-:W-:-:S03]  /*7f10*/  LOP3.LUT R12, R12, R3, RZ, 0x3c, !PT ;  /* 0x000000030c0c7212 */ /* 0x000fc600078e3cff */
[----:B0-----:R-:W-:Y:S01]  /*7f20*/  IMAD R6, R7, 0x8, R0 ;  /* 0x0000000807067824 */ /* 0x001fe200078e0200 */
[----:B------:R-:W-:Y:S01]  /*7f30*/  SHF.L.U32 R5, R12, 0x1f, RZ ;  /* 0x0000001f0c057819 */ /* 0x000fe200000006ff */
[----:B-1----:R-:W-:Y:S06]  /*7f40*/  @!P0 BRA `(.L_x_175) ;  /* 0x0000000400cc8947 */ /* 0x002fec0003800000 */
.L_x_195:
        /* <DEDUP_REMOVED lines=9> */
.L_x_196:
        /* <DEDUP_REMOVED lines=9> */
.L_x_197:
        /* <DEDUP_REMOVED lines=9> */
.L_x_198:
[----:B------:R-:W1:Y:S01]  /*8100*/  SYNCS.PHASECHK.TRANS64.TRYWAIT P0, [R9+URZ], R4 ;  /* 0x00000004090075a7 */ /* 0x000e62000800017f */
[----:B------:R-:W-:-:S05]  /*8110*/  VIADD R2, R7, 0x1 ;  /* 0x0000000107027836 */ /* 0x000fca0000000000 */
[----:B------:R-:W-:-:S04]  /*8120*/  ISETP.NE.AND P1, PT, R2, 0xb, PT ;  /* 0x0000000b0200780c */ /* 0x000fc80003f25270 */
[----:B------:R-:W-:Y:S02]  /*8130*/  SEL R3, RZ, 0x1, P1 ;  /* 0x00000001ff037807 */ /* 0x000fe40000800000 */
[----:B------:R-:W-:Y:S02]  /*8140*/  SEL R7, R2, RZ, P1 ;  /* 0x000000ff02077207 */ /* 0x000fe40000800000 */
[----:B------:R-:W-:-:S03]  /*8150*/  LOP3.LUT R12, R12, R3, RZ, 0x3c, !PT ;  /* 0x000000030c0c7212 */ /* 0x000fc600078e3cff */
[----:B------:R-:W-:Y:S01]  /*8160*/  IMAD R8, R7, 0x8, R0 ;  /* 0x0000000807087824 */ /* 0x000fe200078e0200 */
[----:B0-----:R-:W-:Y:S01]  /*8170*/  SHF.L.U32 R5, R12, 0x1f, RZ ;  /* 0x0000001f0c057819 */ /* 0x001fe200000006ff */
[----:B-1----:R-:W-:Y:S06]  /*8180*/  @!P0 BRA `(.L_x_179) ;  /* 0x00000004008c8947 */ /* 0x002fec0003800000 */
.L_x_199:
[----:B------:R-:W1:Y:S01]  /*8190*/  SYNCS.PHASECHK.TRANS64.TRYWAIT P0, [R8+URZ], R5 ;  /* 0x00000005080075a7 */ /* 0x000e62000800017f */
[----:B------:R-:W-:-:S05]  /*81a0*/  VIADD R2, R7, 0x1 ;  /* 0x0000000107027836 */ /* 0x000fca0000000000 */
[----:B------:R-:W-:-:S04]  /*81b0*/  ISETP.NE.AND P1, PT, R2, 0xb, PT ;  /* 0x0000000b0200780c */ /* 0x000fc80003f25270 */
[----:B------:R-:W-:Y:S02]  /*81c0*/  SEL R3, RZ, 0x1, P1 ;  /* 0x00000001ff037807 */ /* 0x000fe40000800000 */
[----:B------:R-:W-:Y:S02]  /*81d0*/  SEL R7, R2, RZ, P1 ;  /* 0x000000ff02077207 */ /* 0x000fe40000800000 */
[----:B0-----:R-:W-:-:S03]  /*81e0*/  LOP3.LUT R9, R12, R3, RZ, 0x3c, !PT ;  /* 0x000000030c097212 */ /* 0x001fc600078e3cff */
[----:B------:R-:W-:Y:S01]  /*81f0*/  IMAD R11, R7, 0x8, R0 ;  /* 0x00000008070b7824 */ /* 0x000fe200078e0200 */
[----:B------:R-:W-:Y:S01]  /*8200*/  SHF.L.U32 R6, R9, 0x1f, RZ ;  /* 0x0000001f09067819 */ /* 0x000fe200000006ff */
[----:B-1----:R-:W-:Y:S06]  /*8210*/  @!P0 BRA `(.L_x_180) ;  /* 0x00000004007c8947 */ /* 0x002fec0003800000 */
.L_x_200:
[----:B------:R-:W1:Y:S01]  /*8220*/  SYNCS.PHASECHK.TRANS64.TRYWAIT P0, [R11+URZ], R6 ;  /* 0x000000060b0075a7 */ /* 0x000e62000800017f */
[----:B------:R-:W-:-:S05]  /*8230*/  VIADD R2, R7, 0x1 ;  /* 0x0000000107027836 */ /* 0x000fca0000000000 */
[----:B------:R-:W-:-:S04]  /*8240*/  ISETP.NE.AND P1, PT, R2, 0xb, PT ;  /* 0x0000000b0200780c */ /* 0x000fc80003f25270 */
[----:B------:R-:W-:Y:S02]  /*8250*/  SEL R4, RZ, 0x1, P1 ;  /* 0x00000001ff047807 */ /* 0x000fe40000800000 */
[----:B------:R-:W-:Y:S02]  /*8260*/  SEL R3, R2, RZ, P1 ;  /* 0x000000ff02037207 */ /* 0x000fe40000800000 */
[----:B------:R-:W-:Y:S01]  /*8270*/  LOP3.LUT R4, R9, R4, RZ, 0x3c, !PT ;  /* 0x0000000409047212 */ /* 0x000fe200078e3cff */
[----:B-1----:R-:W-:Y:S06]  /*8280*/  @!P0 BRA `(.L_x_181) ;  /* 0x0000000400748947 */ /* 0x002fec0003800000 */
.L_x_201:
[----:B------:R-:W-:Y:S01]  /*8290*/  IMAD R3, R3, 0x8, R0 ;  /* 0x0000000803037824 */ /* 0x000fe200078e0200 */
[----:B------:R-:W-:-:S07]  /*82a0*/  SHF.L.U32 R0, R4, 0x1f, RZ ;  /* 0x0000001f04007819 */ /* 0x000fce00000006ff */
.L_x_182:
[----:B--2---:R2:W3:Y:S02]  /*82b0*/  SYNCS.PHASECHK.TRANS64.TRYWAIT P0, [R3+URZ], R0 ;  /* 0x00000000030075a7 */ /* 0x0044e4000800017f */
[----:B---3--:R-:W-:Y:S05]  /*82c0*/  @!P0 NANOSLEEP.SYNCS 0x989680 ;  /* 0x009896800000895d */ /* 0x008fea0003900000 */
[----:B------:R-:W3:Y:S02]  /*82d0*/  @!P0 SYNCS.PHASECHK.TRANS64 P0, [R3+URZ], R0 ;  /* 0x00000000030085a7 */ /* 0x000ee4000800007f */
[----:B---3--:R-:W-:Y:S05]  /*82e0*/  @!P0 BRA `(.L_x_182) ;  /* 0xfffffffc00f08947 */ /* 0x008fea000383ffff */
.L_x_170:
[----:B------:R-:W-:Y:S05]  /*82f0*/  BSYNC B0 ;  /* 0x0000000000007941 */ /* 0x000fea0003800000 */
.L_x_169:
[----:B------:R-:W-:Y:S05]  /*8300*/  EXIT ;  /* 0x000000000000794d */ /* 0x000fea0003800000 */
.L_x_16:
[----:B0-----:R-:W-:-:S04]  /*8310*/  IMAD.U32 R19, RZ, RZ, UR12 ;  /* 0x0000000cff137e24 */ /* 0x001fc8000f8e00ff */
[----:B------:R0:W1:Y:S03]  /*8320*/  SYNCS.PHASECHK.TRANS64.TRYWAIT P0, [R19+URZ+-0x8], R18 ;  /* 0xfffff812130075a7 */ /* 0x000066000800017f */
[----:B-1----:R-:W-:Y:S05]  /*8330*/  @!P0 NANOSLEEP.SYNCS 0x989680 ;  /* 0x009896800000895d */ /* 0x002fea0003900000 */
[----:B------:R-:W1:Y:S02]  /*8340*/  @!P0 SYNCS.PHASECHK.TRANS64 P0, [R19+URZ+-0x8], R18 ;  /* 0xfffff812130085a7 */ /* 0x000e64000800007f */
[----:B-1----:R-:W-:Y:S05]  /*8350*/  @!P0 BRA `(.L_x_16) ;  /* 0xfffffffc00ec8947 */ /* 0x002fea000383ffff */
[----:B------:R-:W-:Y:S05]  /*8360*/  BRA `(.L_x_183) ;  /* 0xffffff9000b87947 */ /* 0x000fea000383ffff */
.L_x_21:
[----:B-1----:R-:W-:-:S04]  /*8370*/  IMAD.U32 R21, RZ, RZ, UR8 ;  /* 0x00000008ff157e24 */ /* 0x002fc8000f8e00ff */
[----:B------:R1:W2:Y:S03]  /*8380*/  SYNCS.PHASECHK.TRANS64.TRYWAIT P0, [R21+URZ], R20 ;  /* 0x00000014150075a7 */ /* 0x0002a6000800017f */
[----:B--2---:R-:W-:Y:S05]  /*8390*/  @!P0 NANOSLEEP.SYNCS 0x989680 ;  /* 0x009896800000895d */ /* 0x004fea0003900000 */
[----:B------:R-:W2:Y:S02]  /*83a0*/  @!P0 SYNCS.PHASECHK.TRANS64 P0, [R21+URZ], R20 ;  /* 0x00000014150085a7 */ /* 0x000ea4000800007f */
[----:B--2---:R-:W-:Y:S05]  /*83b0*/  @!P0 BRA `(.L_x_21) ;  /* 0xfffffffc00ec8947 */ /* 0x004fea000383ffff */
[----:B------:R-:W-:Y:S05]  /*83c0*/  BRA `(.L_x_20) ;  /* 0xffffff94006c7947 */ /* 0x000fea000383ffff */
.L_x_25:
[----:B0-----:R-:W-:-:S04]  /*83d0*/  IMAD.U32 R19, RZ, RZ, UR12 ;  /* 0x0000000cff137e24 */ /* 0x001fc8000f8e00ff */
[----:B------:R0:W2:Y:S03]  /*83e0*/  SYNCS.PHASECHK.TRANS64.TRYWAIT P0, [R19+URZ+0x8], R18 ;  /* 0x00000812130075a7 */ /* 0x0000a6000800017f */
[----:B--2---:R-:W-:Y:S05]  /*83f0*/  @!P0 NANOSLEEP.SYNCS 0x989680 ;  /* 0x009896800000895d */ /* 0x004fea0003900000 */
[----:B------:R-:W2:Y:S02]  /*8400*/  @!P0 SYNCS.PHASECHK.TRANS64 P0, [R19+URZ+0x8], R18 ;  /* 0x00000812130085a7 */ /* 0x000ea4000800007f */
[----:B--2---:R-:W-:Y:S05]  /*8410*/  @!P0 BRA `(.L_x_25) ;  /* 0xfffffffc00ec8947 */ /* 0x004fea000383ffff */
[----:B------:R-:W-:Y:S05]  /*8420*/  BRA `(.L_x_184) ;  /* 0xffffff9800247947 */ /* 0x000fea000383ffff */
.L_x_156:
[----:B------:R-:W-:Y:S01]  /*8430*/  BSSY B1, `(.L_x_185) ;  /* 0x0000006000017945 */ /* 0x000fe20003800000 */
[----:B------:R-:W-:-:S07]  /*8440*/  IMAD.MOV.U32 R10, RZ, RZ, -0x1 ;  /* 0xffffffffff0a7424 */ /* 0x000fce00078e00ff */
[----:B------:R-:W-:Y:S05]  /*8450*/  WARPSYNC.COLLECTIVE R10, `(.L_x_186) ;  /* 0x000000000a0c7348 */ /* 0x000fea0003c00000 */
[----:B------:R-:W-:Y:S02]  /*8460*/  ELECT P1, UR62, PT ;  /* 0x00000000003e782f */ /* 0x000fe40003820000 */
[----:B------:R-:W-:Y:S01]  /*8470*/  MOV R10, UR62 ;  /* 0x0000003e000a7c02 */ /* 0x000fe20008000f00 */
[----:B------:R-:W-:Y:S10]  /*8480*/  ENDCOLLECTIVE ;  /* 0x000000000000791b */ /* 0x000ff40003800000 */
.L_x_186:
[----:B------:R-:W-:Y:S05]  /*8490*/  BSYNC B1 ;  /* 0x0000000000017941 */ /* 0x000fea0003800000 */
.L_x_185:
[----:B------:R-:W-:Y:S05]  /*84a0*/  BRA `(.L_x_187) ;  /* 0xffffffe800f07947 */ /* 0x000fea000383ffff */
.L_x_159:
[----:B-1----:R1:W2:Y:S02]  /*84b0*/  SYNCS.PHASECHK.TRANS64.TRYWAIT P1, [R18+URZ+0x58], R11 ;  /* 0x0000580b120075a7 */ /* 0x0022a4000802017f */
[----:B--2---:R-:W-:Y:S05]  /*84c0*/  @!P1 NANOSLEEP.SYNCS 0x989680 ;  /* 0x009896800000995d */ /* 0x004fea0003900000 */
[----:B------:R-:W2:Y:S02]  /*84d0*/  @!P1 SYNCS.PHASECHK.TRANS64 P1, [R18+URZ+0x58], R11 ;  /* 0x0000580b120095a7 */ /* 0x000ea4000802007f */
[----:B--2---:R-:W-:Y:S05]  /*84e0*/  @!P1 BRA `(.L_x_159) ;  /* 0xfffffffc00f09947 */ /* 0x004fea000383ffff */
[----:B------:R-:W-:Y:S05]  /*84f0*/  BRA `(.L_x_188) ;  /* 0xffffffec00287947 */ /* 0x000fea000383ffff */
.L_x_168:
[----:B------:R-:W-:Y:S01]  /*8500*/  BSSY B0, `(.L_x_189) ;  /* 0x0000006000007945 */ /* 0x000fe20003800000 */
[----:B------:R-:W-:-:S07]  /*8510*/  IMAD.MOV.U32 R10, RZ, RZ, -0x1 ;  /* 0xffffffffff0a7424 */ /* 0x000fce00078e00ff */
[----:B------:R-:W-:Y:S05]  /*8520*/  WARPSYNC.COLLECTIVE R10, `(.L_x_190) ;  /* 0x000000000a0c7348 */ /* 0x000fea0003c00000 */
[----:B------:R-:W-:Y:S02]  /*8530*/  ELECT P1, UR62, PT ;  /* 0x00000000003e782f */ /* 0x000fe40003820000 */
[----:B------:R-:W-:Y:S01]  /*8540*/  MOV R10, UR62 ;  /* 0x0000003e000a7c02 */ /* 0x000fe20008000f00 */
[----:B------:R-:W-:Y:S10]  /*8550*/  ENDCOLLECTIVE ;  /* 0x000000000000791b */ /* 0x000ff40003800000 */
.L_x_190:
[----:B------:R-:W-:Y:S05]  /*8560*/  BSYNC B0 ;  /* 0x0000000000007941 */ /* 0x000fea0003800000 */
.L_x_189:
[----:B------:R-:W-:Y:S01]  /*8570*/  PLOP3.LUT P0, PT, P1, PT, PT, 0x80, 0x0 ;  /* 0x000000000000781c */ /* 0x000fe20000f0f070 */
[----:B------:R-:W-:-:S12]  /*8580*/  BRA `(.L_x_191) ;  /* 0xfffffff400b07947 */ /* 0x000fd8000383ffff */
.L_x_172:
[----:B0-----:R0:W1:Y:S02]  /*8590*/  SYNCS.PHASECHK.TRANS64.TRYWAIT P0, [R5+URZ], R2 ;  /* 0x00000002050075a7 */ /* 0x001064000800017f */
[----:B-1----:R-:W-:Y:S05]  /*85a0*/  @!P0 NANOSLEEP.SYNCS 0x989680 ;  /* 0x009896800000895d */ /* 0x002fea0003900000 */
[----:B------:R-:W1:Y:S02]  /*85b0*/  @!P0 SYNCS.PHASECHK.TRANS64 P0, [R5+URZ], R2 ;  /* 0x00000002050085a7 */ /* 0x000e64000800007f */
[----:B-1----:R-:W-:Y:S05]  /*85c0*/  @!P0 BRA `(.L_x_172) ;  /* 0xfffffffc00f08947 */ /* 0x002fea000383ffff */
[----:B------:R-:W-:Y:S05]  /*85d0*/  BRA `(.L_x_192) ;  /* 0xfffffff400f07947 */ /* 0x000fea000383ffff */
.L_x_173:
[----:B0-----:R0:W1:Y:S02]  /*85e0*/  SYNCS.PHASECHK.TRANS64.TRYWAIT P0, [R7+URZ], R4 ;  /* 0x00000004070075a7 */ /* 0x001064000800017f */
[----:B-1----:R-:W-:Y:S05]  /*85f0*/  @!P0 NANOSLEEP.SYNCS 0x989680 ;  /* 0x009896800000895d */ /* 0x002fea0003900000 */
[----:B------:R-:W1:Y:S02]  /*8600*/  @!P0 SYNCS.PHASECHK.TRANS64 P0, [R7+URZ], R4 ;  /* 0x00000004070085a7 */ /* 0x000e64000800007f */
[----:B-1----:R-:W-:Y:S05]  /*8610*/  @!P0 BRA `(.L_x_173) ;  /* 0xfffffffc00f08947 */ /* 0x002fea000383ffff */
[----:B------:R-:W-:Y:S05]  /*8620*/  BRA `(.L_x_193) ;  /* 0xfffffff800007947 */ /* 0x000fea000383ffff */
.L_x_174:
[----:B0-----:R0:W1:Y:S02]  /*8630*/  SYNCS.PHASECHK.TRANS64.TRYWAIT P0, [R6+URZ], R5 ;  /* 0x00000005060075a7 */ /* 0x001064000800017f */
[----:B-1----:R-:W-:Y:S05]  /*8640*/  @!P0 NANOSLEEP.SYNCS 0x989680 ;  /* 0x009896800000895d */ /* 0x002fea0003900000 */
[----:B------:R-:W1:Y:S02]  /*8650*/  @!P0 SYNCS.PHASECHK.TRANS64 P0, [R6+URZ], R5 ;  /* 0x00000005060085a7 */ /* 0x000e64000800007f */
[----:B-1----:R-:W-:Y:S05]  /*8660*/  @!P0 BRA `(.L_x_174) ;  /* 0xfffffffc00f08947 */ /* 0x002fea000383ffff */
[----:B------:R-:W-:Y:S05]  /*8670*/  BRA `(.L_x_194) ;  /* 0xfffffff800107947 */ /* 0x000fea000383ffff */
.L_x_175:
[----:B0-----:R0:W1:Y:S02]  /*8680*/  SYNCS.PHASECHK.TRANS64.TRYWAIT P0, [R9+URZ], R4 ;  /* 0x00000004090075a7 */ /* 0x001064000800017f */
[----:B-1----:R-:W-:Y:S05]  /*8690*/  @!P0 NANOSLEEP.SYNCS 0x989680 ;  /* 0x009896800000895d */ /* 0x002fea0003900000 */
[----:B------:R-:W1:Y:S02]  /*86a0*/  @!P0 SYNCS.PHASECHK.TRANS64 P0, [R9+URZ], R4 ;  /* 0x00000004090085a7 */ /* 0x000e64000800007f */
[----:B-1----:R-:W-:Y:S05]  /*86b0*/  @!P0 BRA `(.L_x_175) ;  /* 0xfffffffc00f08947 */ /* 0x002fea000383ffff */
[----:B------:R-:W-:Y:S05]  /*86c0*/  BRA `(.L_x_195) ;  /* 0xfffffff800207947 */ /* 0x000fea000383ffff */
.L_x_176:
[----:B0-----:R0:W1:Y:S02]  /*86d0*/  SYNCS.PHASECHK.TRANS64.TRYWAIT P0, [R6+URZ], R5 ;  /* 0x00000005060075a7 */ /* 0x001064000800017f */
[----:B-1----:R-:W-:Y:S05]  /*86e0*/  @!P0 NANOSLEEP.SYNCS 0x989680 ;  /* 0x009896800000895d */ /* 0x002fea0003900000 */
[----:B------:R-:W1:Y:S02]  /*86f0*/  @!P0 SYNCS.PHASECHK.TRANS64 P0, [R6+URZ], R5 ;  /* 0x00000005060085a7 */ /* 0x000e64000800007f */
[----:B-1----:R-:W-:Y:S05]  /*8700*/  @!P0 BRA `(.L_x_176) ;  /* 0xfffffffc00f08947 */ /* 0x002fea000383ffff */
[----:B------:R-:W-:Y:S05]  /*8710*/  BRA `(.L_x_196) ;  /* 0xfffffff800307947 */ /* 0x000fea000383ffff */
.L_x_177:
[----:B0-----:R0:W1:Y:S02]  /*8720*/  SYNCS.PHASECHK.TRANS64.TRYWAIT P0, [R9+URZ], R4 ;  /* 0x00000004090075a7 */ /* 0x001064000800017f */
[----:B-1----:R-:W-:Y:S05]  /*8730*/  @!P0 NANOSLEEP.SYNCS 0x989680 ;  /* 0x009896800000895d */ /* 0x002fea0003900000 */
[----:B------:R-:W1:Y:S02]  /*8740*/  @!P0 SYNCS.PHASECHK.TRANS64 P0, [R9+URZ], R4 ;  /* 0x00000004090085a7 */ /* 0x000e64000800007f */
[----:B-1----:R-:W-:Y:S05]  /*8750*/  @!P0 BRA `(.L_x_177) ;  /* 0xfffffffc00f08947 */ /* 0x002fea000383ffff */
[----:B------:R-:W-:Y:S05]  /*8760*/  BRA `(.L_x_197) ;  /* 0xfffffff800407947 */ /* 0x000fea000383ffff */
.L_x_178:
[----:B0-----:R0:W1:Y:S02]  /*8770*/  SYNCS.PHASECHK.TRANS64.TRYWAIT P0, [R6+URZ], R5 ;  /* 0x00000005060075a7 */ /* 0x001064000800017f */
[----:B-1----:R-:W-:Y:S05]  /*8780*/  @!P0 NANOSLEEP.SYNCS 0x989680 ;  /* 0x009896800000895d */ /* 0x002fea0003900000 */
[----:B------:R-:W1:Y:S02]  /*8790*/  @!P0 SYNCS.PHASECHK.TRANS64 P0, [R6+URZ], R5 ;  /* 0x00000005060085a7 */ /* 0x000e64000800007f */
[----:B-1----:R-:W-:Y:S05]  /*87a0*/  @!P0 BRA `(.L_x_178) ;  /* 0xfffffffc00f08947 */ /* 0x002fea000383ffff */
[----:B------:R-:W-:Y:S05]  /*87b0*/  BRA `(.L_x_198) ;  /* 0xfffffff800507947 */ /* 0x000fea000383ffff */
.L_x_179:
[----:B0-----:R0:W1:Y:S02]  /*87c0*/  SYNCS.PHASECHK.TRANS64.TRYWAIT P0, [R9+URZ], R4 ;  /* 0x00000004090075a7 */ /* 0x001064000800017f */
[----:B-1----:R-:W-:Y:S05]  /*87d0*/  @!P0 NANOSLEEP.SYNCS 0x989680 ;  /* 0x009896800000895d */ /* 0x002fea0003900000 */
[----:B------:R-:W1:Y:S02]  /*87e0*/  @!P0 SYNCS.PHASECHK.TRANS64 P0, [R9+URZ], R4 ;  /* 0x00000004090085a7 */ /* 0x000e64000800007f */
[----:B-1----:R-:W-:Y:S05]  /*87f0*/  @!P0 BRA `(.L_x_179) ;  /* 0xfffffffc00f08947 */ /* 0x002fea000383ffff */
[----:B------:R-:W-:Y:S05]  /*8800*/  BRA `(.L_x_199) ;  /* 0xfffffff800607947 */ /* 0x000fea000383ffff */
.L_x_180:
[----:B0-----:R0:W1:Y:S02]  /*8810*/  SYNCS.PHASECHK.TRANS64.TRYWAIT P0, [R8+URZ], R5 ;  /* 0x00000005080075a7 */ /* 0x001064000800017f */
[----:B-1----:R-:W-:Y:S05]  /*8820*/  @!P0 NANOSLEEP.SYNCS 0x989680 ;  /* 0x009896800000895d */ /* 0x002fea0003900000 */
[----:B------:R-:W1:Y:S02]  /*8830*/  @!P0 SYNCS.PHASECHK.TRANS64 P0, [R8+URZ], R5 ;  /* 0x00000005080085a7 */ /* 0x000e64000800007f */
[----:B-1----:R-:W-:Y:S05]  /*8840*/  @!P0 BRA `(.L_x_180) ;  /* 0xfffffffc00f08947 */ /* 0x002fea000383ffff */
[----:B------:R-:W-:Y:S05]  /*8850*/  BRA `(.L_x_200) ;  /* 0xfffffff800707947 */ /* 0x000fea000383ffff */
.L_x_181:
[----:B-1----:R1:W2:Y:S02]  /*8860*/  SYNCS.PHASECHK.TRANS64.TRYWAIT P0, [R11+URZ], R6 ;  /* 0x000000060b0075a7 */ /* 0x0022a4000800017f */
[----:B--2---:R-:W-:Y:S05]  /*8870*/  @!P0 NANOSLEEP.SYNCS 0x989680 ;  /* 0x009896800000895d */ /* 0x004fea0003900000 */
[----:B------:R-:W2:Y:S02]  /*8880*/  @!P0 SYNCS.PHASECHK.TRANS64 P0, [R11+URZ], R6 ;  /* 0x000000060b0085a7 */ /* 0x000ea4000800007f */
[----:B--2---:R-:W-:Y:S05]  /*8890*/  @!P0 BRA `(.L_x_181) ;  /* 0xfffffffc00f08947 */ /* 0x004fea000383ffff */
[----:B------:R-:W-:Y:S05]  /*88a0*/  BRA `(.L_x_201) ;  /* 0xfffffff800787947 */ /* 0x000fea000383ffff */
.L_x_202:
[----:B------:R-:W-:-:S00]  /*88b0*/  BRA `(.L_x_202) ;  /* 0xfffffffc00fc7947 */ /* 0x000fc0000383ffff */
[----:B------:R-:W-:-:S00]  /*88c0*/  NOP ;  /* 0x0000000000007918 */ /* 0x000fc00000000000 */
        /* <DEDUP_REMOVED lines=11> */
.L_x_203:


//--------------------- .nv.shared._ZN7cutlass13device_kernelINS_4gemm6kernel13GemmUniversalIN4cute5tupleIJiiiiEEENS1_10collective13CollectiveMmaINS1_40MainloopSm90TmaGmmaWarpSpecializedSparseILi11ENS5_IJNS4_1CILi1EEESB_SB_EEENS1_32KernelTmaWarpSpecializedPingpongEEENS5_IJNSA_ILi64EEENSA_ILi128EEESF_EEENS_10bfloat16_tENS5_IJNS4_6LayoutINS5_IJiNS5_IJNSA_ILi2EEEiEEEiEEENS5_IJlNS5_IJSB_SK_EEElEEEEENSJ_INS5_IJNS5_IJNS5_IJNSA_ILi8EEESK_NSA_ILi4EEEEEEiEEENS5_IJNS5_IJNSA_ILi16EEESK_SK_EEEiEEEiEEENS5_IJNS5_IJNS5_IJSF_SU_NSA_ILi1024EEEEEENSA_ILi4096EEEEEENS5_IJNS5_IJSB_NSA_ILi512EEENSA_ILi32EEEEEElEEElEEEEEEEESI_NS5_IJlSB_lEEENS4_8TiledMMAINS4_8MMA_AtomIJNS4_4SM904GMMA6SPARSE29GMMA_64x128x32_F32BF16BF16_SSILNS1D_5MajorE0ELS1G_0ELNS1D_7ScaleInE1ELS1H_1ELNS1D_9SparseSelE0EEEEEENSJ_ISC_NS5_IJNSA_ILi0EEES1L_S1L_EEEEENS5_IJNS4_10UnderscoreES1O_S1O_EEEEENS4_13SM90_TMA_LOADENS4_14ComposedLayoutINS4_7SwizzleILi2ELi4ELi3EEENS4_25smem_sparse_ptr_flag_bitsILi2ELi16EEENSJ_INS5_IJNS5_IJSB_SQ_EEENS5_IJSK_S13_EEEEEENS5_IJNS5_IJS1L_SF_EEESN_EEEEEEEvNS4_8identityES1R_NS1S_INS1T_ILi3ELi4ELi3EEENS4_18smem_ptr_flag_bitsILi16EEENSJ_INS5_IJSQ_SF_EEENS5_IJSF_SB_EEEEEEEvS24_EENS_8epilogue10collective6detail29Sm90TmaWarpSpecializedAdapterINS2E_15DefaultEpilogueIfNS5_IJSB_llEEES2I_NS2D_6thread17LinearCombinationIfLi1EffLNS2J_9ScaleType4KindE0ELNS_15FloatRoundStyleE2EfEENS1_15EpilogueDefaultEEEEEvvEEEEvNT_6ParamsE --------------------------
	.section	.nv.shared._ZN7cutlass13device_kernelINS_4gemm6kernel13GemmUniversalIN4cute5tupleIJiiiiEEENS1_10collective13CollectiveMmaINS1_40MainloopSm90TmaGmmaWarpSpecializedSparseILi11ENS5_IJNS4_1CILi1EEESB_SB_EEENS1_32KernelTmaWarpSpecializedPingpongEEENS5_IJNSA_ILi64EEENSA_ILi128EEESF_EEENS_10bfloat16_tENS5_IJNS4_6LayoutINS5_IJiNS5_IJNSA_ILi2EEEiEEEiEEENS5_IJlNS5_IJSB_SK_EEElEEEEENSJ_INS5_IJNS5_IJNS5_IJNSA_ILi8EEESK_NSA_ILi4EEEEEEiEEENS5_IJNS5_IJNSA_ILi16EEESK_SK_EEEiEEEiEEENS5_IJNS5_IJNS5_IJSF_SU_NSA_ILi1024EEEEEENSA_ILi4096EEEEEENS5_IJNS5_IJSB_NSA_ILi512EEENSA_ILi32EEEEEElEEElEEEEEEEESI_NS5_IJlSB_lEEENS4_8TiledMMAINS4_8MMA_AtomIJNS4_4SM904GMMA6SPARSE29GMMA_64x128x32_F32BF16BF16_SSILNS1D_5MajorE0ELS1G_0ELNS1D_7ScaleInE1ELS1H_1ELNS1D_9SparseSelE0EEEEEENSJ_ISC_NS5_IJNSA_ILi0EEES1L_S1L_EEEEENS5_IJNS4_10UnderscoreES1O_S1O_EEEEENS4_13SM90_TMA_LOADENS4_14ComposedLayoutINS4_7SwizzleILi2ELi4ELi3EEENS4_25smem_sparse_ptr_flag_bitsILi2ELi16EEENSJ_INS5_IJNS5_IJSB_SQ_EEENS5_IJSK_S13_EEEEEENS5_IJNS5_IJS1L_SF_EEESN_EEEEEEEvNS4_8identityES1R_NS1S_INS1T_ILi3ELi4ELi3EEENS4_18smem_ptr_flag_bitsILi16EEENSJ_INS5_IJSQ_SF_EEENS5_IJSF_SB_EEEEEEEvS24_EENS_8epilogue10collective6detail29Sm90TmaWarpSpecializedAdapterINS2E_15DefaultEpilogueIfNS5_IJSB_llEEES2I_NS2D_6thread17LinearCombinationIfLi1EffLNS2J_9ScaleType4KindE0ELNS_15FloatRoundStyleE2EfEENS1_15EpilogueDefaultEEEEEvvEEEEvNT_6ParamsE,"aw",@nobits
	.sectionflags	@""
	.align	16
	.zero		1024


//--------------------- .nv.shared.reserved.0     --------------------------
	.section	.nv.shared.reserved.0,"aw",@nobits
	.weak		__nv_reservedSMEM_offset_0_alias
	.size		__nv_reservedSMEM_offset_0_alias, 0, 0
	.other		__nv_reservedSMEM_offset_0_alias,@"STO_CUDA_RESERVED_SHARED STV_DEFAULT"
__nv_reservedSMEM_offset_0_alias:
	.zero		0


//--------------------- .nv.global                --------------------------
	.section	.nv.global,"aw",@nobits
.nv.global:
	.type		_ZN39_INTERNAL_893724b6_4_k_cu_dbed861c_27874cute1_E,@object
	.size		_ZN39_INTERNAL_893724b6_4_k_cu_dbed861c_27874cute1_E,(_ZN39_INTERNAL_893724b6_4_k_cu_dbed861c_27874cuda3std3__45__cpo6cbeginE - _ZN39_INTERNAL_893724b6_4_k_cu_dbed861c_27874cute1_E)
_ZN39_INTERNAL_893724b6_4_k_cu_dbed861c_27874cute1_E:
	.zero		1
	.type		_ZN39_INTERNAL_893724b6_4_k_cu_dbed861c_27874cuda3std3__45__cpo6cbeginE,@object
	.size		_ZN39_INTERNAL_893724b6_4_k_cu_dbed861c_27874cuda3std3__45__cpo6cbeginE,(_ZN39_INTERNAL_893724b6_4_k_cu_dbed861c_27874cuda3std3__48in_placeE - _ZN39_INTERNAL_893724b6_4_k_cu_dbed861c_27874cuda3std3__45__cpo6cbeginE)
_ZN39_INTERNAL_893724b6_4_k_cu_dbed861c_27874cuda3std3__45__cpo6cbeginE:
	.zero		1
	.type		_ZN39_INTERNAL_893724b6_4_k_cu_dbed861c_27874cuda3std3__48in_placeE,@object
	.size		_ZN39_INTERNAL_893724b6_4_k_cu_dbed861c_27874cuda3std3__48in_placeE,(_ZN39_INTERNAL_893724b6_4_k_cu_dbed861c_27874cuda3std6ranges3__45__cpo9iter_moveE - _ZN39_INTERNAL_893724b6_4_k_cu_dbed861c_27874cuda3std3__48in_placeE)
_ZN39_INTERNAL_893724b6_4_k_cu_dbed861c_27874cuda3std3__48in_placeE:
	.zero		1
	.type		_ZN39_INTERNAL_893724b6_4_k_cu_dbed861c_27874cuda3std6ranges3__45__cpo9iter_moveE,@object
	.size		_ZN39_INTERNAL_893724b6_4_k_cu_dbed861c_27874cuda3std6ranges3__45__cpo9iter_moveE,(_ZN39_INTERNAL_893724b6_4_k_cu_dbed861c_27874cuda3std3__45__cpo5beginE - _ZN39_INTERNAL_893724b6_4_k_cu_dbed861c_27874cuda3std6ranges3__45__cpo9iter_moveE)
_ZN39_INTERNAL_893724b6_4_k_cu_dbed861c_27874cuda3std6ranges3__45__cpo9iter_moveE:
	.zero		1
	.type		_ZN39_INTERNAL_893724b6_4_k_cu_dbed861c_27874cuda3std3__45__cpo5beginE,@object
	.size		_ZN39_INTERNAL_893724b6_4_k_cu_dbed861c_27874cuda3std3__45__cpo5beginE,(_ZN39_INTERNAL_893724b6_4_k_cu_dbed861c_27874cuda3std3__441_GLOBAL__N__893724b6_4_k_cu_dbed861c_27876ignoreE - _ZN39_INTERNAL_893724b6_4_k_cu_dbed861c_27874cuda3std3__45__cpo5beginE)
_ZN39_INTERNAL_893724b6_4_k_cu_dbed861c_27874cuda3std3__45__cpo5beginE:
	.zero		1
	.type		_ZN39_INTERNAL_893724b6_4_k_cu_dbed861c_27874cuda3std3__441_GLOBAL__N__893724b6_4_k_cu_dbed861c_27876ignoreE,@object
	.size		_ZN39_INTERNAL_893724b6_4_k_cu_dbed861c_27874cuda3std3__441_GLOBAL__N__893724b6_4_k_cu_dbed861c_27876ignoreE,(_ZN39_INTERNAL_893724b6_4_k_cu_dbed861c_27874cute7productE - _ZN39_INTERNAL_893724b6_4_k_cu_dbed861c_27874cuda3std3__441_GLOBAL__N__893724b6_4_k_cu_dbed861c_27876ignoreE)
_ZN39_INTERNAL_893724b6_4_k_cu_dbed861c_27874cuda3std3__441_GLOBAL__N__893724b6_4_k_cu_dbed861c_27876ignoreE:
	.zero		1
	.type		_ZN39_INTERNAL_893724b6_4_k_cu_dbed861c_27874cute7productE,@object
	.size		_ZN39_INTERNAL_893724b6_4_k_cu_dbed861c_27874cute7productE,(_ZN39_INTERNAL_893724b6_4_k_cu_dbed861c_27874cuda3std3__45__cpo3endE - _ZN39_INTERNAL_893724b6_4_k_cu_dbed861c_27874cute7productE)
_ZN39_INTERNAL_893724b6_4_k_cu_dbed861c_27874cute7productE:
	.zero		1
	.type		_ZN39_INTERNAL_893724b6_4_k_cu_dbed861c_27874cuda3std3__45__cpo3endE,@object
	.size		_ZN39_INTERNAL_893724b6_4_k_cu_dbed861c_27874cuda3std3__45__cpo3endE,(_ZN39_INTERNAL_893724b6_4_k_cu_dbed861c_27874cuda3std3__419piecewise_constructE - _ZN39_INTERNAL_893724b6_4_k_cu_dbed861c_27874cuda3std3__45__cpo3endE)
_ZN39_INTERNAL_893724b6_4_k_cu_dbed861c_27874cuda3std3__45__cpo3endE:
	.zero		1
	.type		_ZN39_INTERNAL_893724b6_4_k_cu_dbed861c_27874cuda3std3__419piecewise_constructE,@object
	.size		_ZN39_INTERNAL_893724b6_4_k_cu_dbed861c_27874cuda3std3__419piecewise_constructE,(_ZN39_INTERNAL_893724b6_4_k_cu_dbed861c_27874cuda3std3__45__cpo4cendE - _ZN39_INTERNAL_893724b6_4_k_cu_dbed861c_27874cuda3std3__419piecewise_constructE)
_ZN39_INTERNAL_893724b6_4_k_cu_dbed861c_27874cuda3std3__419piecewise_constructE:
	.zero		1
	.type		_ZN39_INTERNAL_893724b6_4_k_cu_dbed861c_27874cuda3std3__45__cpo4cendE,@object
	.size		_ZN39_INTERNAL_893724b6_4_k_cu_dbed861c_27874cuda3std3__45__cpo4cendE,(_ZN39_INTERNAL_893724b6_4_k_cu_dbed861c_27874cuda3std6ranges3__45__cpo4swapE - _ZN39_INTERNAL_893724b6_4_k_cu_dbed861c_27874cuda3std3__45__cpo4cendE)
_ZN39_INTERNAL_893724b6_4_k_cu_dbed861c_27874cuda3std3__45__cpo4cendE:
	.zero		1
	.type		_ZN39_INTERNAL_893724b6_4_k_cu_dbed861c_27874cuda3std6ranges3__45__cpo4swapE,@object
	.size		_ZN39_INTERNAL_893724b6_4_k_cu_dbed861c_27874cuda3std6ranges3__45__cpo4swapE,(.L_7 - _ZN39_INTERNAL_893724b6_4_k_cu_dbed861c_27874cuda3std6ranges3__45__cpo4swapE)
_ZN39_INTERNAL_893724b6_4_k_cu_dbed861c_27874cuda3std6ranges3__45__cpo4swapE:
	.zero		1
.L_7:


//--------------------- .nv.constant0._ZN7cutlass13device_kernelINS_4gemm6kernel13GemmUniversalIN4cute5tupleIJiiiiEEENS1_10collective13CollectiveMmaINS1_40MainloopSm90TmaGmmaWarpSpecializedSparseILi11ENS5_IJNS4_1CILi1EEESB_SB_EEENS1_32KernelTmaWarpSpecializedPingpongEEENS5_IJNSA_ILi64EEENSA_ILi128EEESF_EEENS_10bfloat16_tENS5_IJNS4_6LayoutINS5_IJiNS5_IJNSA_ILi2EEEiEEEiEEENS5_IJlNS5_IJSB_SK_EEElEEEEENSJ_INS5_IJNS5_IJNS5_IJNSA_ILi8EEESK_NSA_ILi4EEEEEEiEEENS5_IJNS5_IJNSA_ILi16EEESK_SK_EEEiEEEiEEENS5_IJNS5_IJNS5_IJSF_SU_NSA_ILi1024EEEEEENSA_ILi4096EEEEEENS5_IJNS5_IJSB_NSA_ILi512EEENSA_ILi32EEEEEElEEElEEEEEEEESI_NS5_IJlSB_lEEENS4_8TiledMMAINS4_8MMA_AtomIJNS4_4SM904GMMA6SPARSE29GMMA_64x128x32_F32BF16BF16_SSILNS1D_5MajorE0ELS1G_0ELNS1D_7ScaleInE1ELS1H_1ELNS1D_9SparseSelE0EEEEEENSJ_ISC_NS5_IJNSA_ILi0EEES1L_S1L_EEEEENS5_IJNS4_10UnderscoreES1O_S1O_EEEEENS4_13SM90_TMA_LOADENS4_14ComposedLayoutINS4_7SwizzleILi2ELi4ELi3EEENS4_25smem_sparse_ptr_flag_bitsILi2ELi16EEENSJ_INS5_IJNS5_IJSB_SQ_EEENS5_IJSK_S13_EEEEEENS5_IJNS5_IJS1L_SF_EEESN_EEEEEEEvNS4_8identityES1R_NS1S_INS1T_ILi3ELi4ELi3EEENS4_18smem_ptr_flag_bitsILi16EEENSJ_INS5_IJSQ_SF_EEENS5_IJSF_SB_EEEEEEEvS24_EENS_8epilogue10collective6detail29Sm90TmaWarpSpecializedAdapterINS2E_15DefaultEpilogueIfNS5_IJSB_llEEES2I_NS2D_6thread17LinearCombinationIfLi1EffLNS2J_9ScaleType4KindE0ELNS_15FloatRoundStyleE2EfEENS1_15EpilogueDefaultEEEEEvvEEEEvNT_6ParamsE --------------------------
	.section	.nv.constant0._ZN7cutlass13device_kernelINS_4gemm6kernel13GemmUniversalIN4cute5tupleIJiiiiEEENS1_10collective13CollectiveMmaINS1_40MainloopSm90TmaGmmaWarpSpecializedSparseILi11ENS5_IJNS4_1CILi1EEESB_SB_EEENS1_32KernelTmaWarpSpecializedPingpongEEENS5_IJNSA_ILi64EEENSA_ILi128EEESF_EEENS_10bfloat16_tENS5_IJNS4_6LayoutINS5_IJiNS5_IJNSA_ILi2EEEiEEEiEEENS5_IJlNS5_IJSB_SK_EEElEEEEENSJ_INS5_IJNS5_IJNS5_IJNSA_ILi8EEESK_NSA_ILi4EEEEEEiEEENS5_IJNS5_IJNSA_ILi16EEESK_SK_EEEiEEEiEEENS5_IJNS5_IJNS5_IJSF_SU_NSA_ILi1024EEEEEENSA_ILi4096EEEEEENS5_IJNS5_IJSB_NSA_ILi512EEENSA_ILi32EEEEEElEEElEEEEEEEESI_NS5_IJlSB_lEEENS4_8TiledMMAINS4_8MMA_AtomIJNS4_4SM904GMMA6SPARSE29GMMA_64x128x32_F32BF16BF16_SSILNS1D_5MajorE0ELS1G_0ELNS1D_7ScaleInE1ELS1H_1ELNS1D_9SparseSelE0EEEEEENSJ_ISC_NS5_IJNSA_ILi0EEES1L_S1L_EEEEENS5_IJNS4_10UnderscoreES1O_S1O_EEEEENS4_13SM90_TMA_LOADENS4_14ComposedLayoutINS4_7SwizzleILi2ELi4ELi3EEENS4_25smem_sparse_ptr_flag_bitsILi2ELi16EEENSJ_INS5_IJNS5_IJSB_SQ_EEENS5_IJSK_S13_EEEEEENS5_IJNS5_IJS1L_SF_EEESN_EEEEEEEvNS4_8identityES1R_NS1S_INS1T_ILi3ELi4ELi3EEENS4_18smem_ptr_flag_bitsILi16EEENSJ_INS5_IJSQ_SF_EEENS5_IJSF_SB_EEEEEEEvS24_EENS_8epilogue10collective6detail29Sm90TmaWarpSpecializedAdapterINS2E_15DefaultEpilogueIfNS5_IJSB_llEEES2I_NS2D_6thread17LinearCombinationIfLi1EffLNS2J_9ScaleType4KindE0ELNS_15FloatRoundStyleE2EfEENS1_15EpilogueDefaultEEEEEvvEEEEvNT_6ParamsE,"a",@progbits
	.sectionflags	@""
	.align	4
.nv.constant0._ZN7cutlass13device_kernelINS_4gemm6kernel13GemmUniversalIN4cute5tupleIJiiiiEEENS1_10collective13CollectiveMmaINS1_40MainloopSm90TmaGmmaWarpSpecializedSparseILi11ENS5_IJNS4_1CILi1EEESB_SB_EEENS1_32KernelTmaWarpSpecializedPingpongEEENS5_IJNSA_ILi64EEENSA_ILi128EEESF_EEENS_10bfloat16_tENS5_IJNS4_6LayoutINS5_IJiNS5_IJNSA_ILi2EEEiEEEiEEENS5_IJlNS5_IJSB_SK_EEElEEEEENSJ_INS5_IJNS5_IJNS5_IJNSA_ILi8EEESK_NSA_ILi4EEEEEEiEEENS5_IJNS5_IJNSA_ILi16EEESK_SK_EEEiEEEiEEENS5_IJNS5_IJNS5_IJSF_SU_NSA_ILi1024EEEEEENSA_ILi4096EEEEEENS5_IJNS5_IJSB_NSA_ILi512EEENSA_ILi32EEEEEElEEElEEEEEEEESI_NS5_IJlSB_lEEENS4_8TiledMMAINS4_8MMA_AtomIJNS4_4SM904GMMA6SPARSE29GMMA_64x128x32_F32BF16BF16_SSILNS1D_5MajorE0ELS1G_0ELNS1D_7ScaleInE1ELS1H_1ELNS1D_9SparseSelE0EEEEEENSJ_ISC_NS5_IJNSA_ILi0EEES1L_S1L_EEEEENS5_IJNS4_10UnderscoreES1O_S1O_EEEEENS4_13SM90_TMA_LOADENS4_14ComposedLayoutINS4_7SwizzleILi2ELi4ELi3EEENS4_25smem_sparse_ptr_flag_bitsILi2ELi16EEENSJ_INS5_IJNS5_IJSB_SQ_EEENS5_IJSK_S13_EEEEEENS5_IJNS5_IJS1L_SF_EEESN_EEEEEEEvNS4_8identityES1R_NS1S_INS1T_ILi3ELi4ELi3EEENS4_18smem_ptr_flag_bitsILi16EEENSJ_INS5_IJSQ_SF_EEENS5_IJSF_SB_EEEEEEEvS24_EENS_8epilogue10collective6detail29Sm90TmaWarpSpecializedAdapterINS2E_15DefaultEpilogueIfNS5_IJSB_llEEES2I_NS2D_6thread17LinearCombinationIfLi1EffLNS2J_9ScaleType4KindE0ELNS_15FloatRoundStyleE2EfEENS1_15EpilogueDefaultEEEEEvvEEEEvNT_6ParamsE:
	.zero		1920


//--------------------- SYMBOLS --------------------------

	.type		.nv.reservedSmem.offset0,@object
	.size		.nv.reservedSmem.offset0,0x4
